//
// Generated by NVIDIA NVVM Compiler
//
// Compiler Build ID: CL-36424714
// Cuda compilation tools, release 13.0, V13.0.88
// Based on NVVM 20.0.0
//

.version 9.0
.target sm_100
.address_size 64

	// .globl	_Z14rowEliminationPdS_ii
// _ZZ14rowEliminationPdS_iiE5pivot has been demoted
// _ZZ8computeLPdS_iiE5pivot has been demoted
.extern .shared .align 16 .b8 Us[];

.visible .entry _Z14rowEliminationPdS_ii(
	.param .u64 .ptr .align 1 _Z14rowEliminationPdS_ii_param_0,
	.param .u64 .ptr .align 1 _Z14rowEliminationPdS_ii_param_1,
	.param .u32 _Z14rowEliminationPdS_ii_param_2,
	.param .u32 _Z14rowEliminationPdS_ii_param_3
)
{
	.reg .pred 	%p<19>;
	.reg .b32 	%r<101>;
	.reg .b64 	%rd<21>;
	.reg .b64 	%fd<51>;
	// demoted variable
	.shared .align 8 .f64 _ZZ14rowEliminationPdS_iiE5pivot;
	ld.param.u64 	%rd4, [_Z14rowEliminationPdS_ii_param_0];
	ld.param.u64 	%rd5, [_Z14rowEliminationPdS_ii_param_1];
	ld.param.u32 	%r53, [_Z14rowEliminationPdS_ii_param_2];
	ld.param.u32 	%r54, [_Z14rowEliminationPdS_ii_param_3];
	cvta.to.global.u64 	%rd1, %rd5;
	cvta.to.global.u64 	%rd6, %rd4;
	mul.lo.s32 	%r1, %r54, %r53;
	mov.u32 	%r55, %ntid.x;
	mov.u32 	%r56, %ctaid.x;
	mov.u32 	%r57, %tid.x;
	mad.lo.s32 	%r58, %r55, %r56, %r57;
	mul.lo.s32 	%r2, %r53, %r58;
	add.s32 	%r95, %r2, %r54;
	add.s32 	%r4, %r2, %r53;
	mul.wide.s32 	%rd7, %r95, 8;
	add.s64 	%rd8, %rd6, %rd7;
	ld.global.f64 	%fd1, [%rd8];
	st.shared.f64 	[_ZZ14rowEliminationPdS_iiE5pivot], %fd1;
	setp.lt.s32 	%p1, %r53, 1;
	@%p1 bra 	$L__BB0_13;
	and.b32  	%r5, %r53, 15;
	setp.lt.u32 	%p2, %r53, 16;
	mov.b32 	%r88, 0;
	@%p2 bra 	$L__BB0_4;
	and.b32  	%r88, %r53, 2147483632;
	neg.s32 	%r86, %r88;
	mov.u32 	%r61, Us;
	add.s32 	%r84, %r61, 64;
	add.s64 	%rd2, %rd1, 64;
	mov.u32 	%r85, %r1;
$L__BB0_3:
	.pragma "nounroll";
	mul.wide.s32 	%rd9, %r85, 8;
	add.s64 	%rd10, %rd2, %rd9;
	ld.global.f64 	%fd2, [%rd10+-64];
	ld.global.f64 	%fd3, [%rd10+-56];
	st.shared.v2.f64 	[%r84+-64], {%fd2, %fd3};
	ld.global.f64 	%fd4, [%rd10+-48];
	ld.global.f64 	%fd5, [%rd10+-40];
	st.shared.v2.f64 	[%r84+-48], {%fd4, %fd5};
	ld.global.f64 	%fd6, [%rd10+-32];
	ld.global.f64 	%fd7, [%rd10+-24];
	st.shared.v2.f64 	[%r84+-32], {%fd6, %fd7};
	ld.global.f64 	%fd8, [%rd10+-16];
	ld.global.f64 	%fd9, [%rd10+-8];
	st.shared.v2.f64 	[%r84+-16], {%fd8, %fd9};
	ld.global.f64 	%fd10, [%rd10];
	ld.global.f64 	%fd11, [%rd10+8];
	st.shared.v2.f64 	[%r84], {%fd10, %fd11};
	ld.global.f64 	%fd12, [%rd10+16];
	ld.global.f64 	%fd13, [%rd10+24];
	st.shared.v2.f64 	[%r84+16], {%fd12, %fd13};
	ld.global.f64 	%fd14, [%rd10+32];
	ld.global.f64 	%fd15, [%rd10+40];
	st.shared.v2.f64 	[%r84+32], {%fd14, %fd15};
	ld.global.f64 	%fd16, [%rd10+48];
	ld.global.f64 	%fd17, [%rd10+56];
	st.shared.v2.f64 	[%r84+48], {%fd16, %fd17};
	add.s32 	%r86, %r86, 16;
	add.s32 	%r85, %r85, 16;
	add.s32 	%r84, %r84, 128;
	setp.ne.s32 	%p3, %r86, 0;
	@%p3 bra 	$L__BB0_3;
$L__BB0_4:
	setp.eq.s32 	%p4, %r5, 0;
	@%p4 bra 	$L__BB0_13;
	and.b32  	%r15, %r53, 7;
	setp.lt.u32 	%p5, %r5, 8;
	@%p5 bra 	$L__BB0_7;
	add.s32 	%r62, %r88, %r1;
	mul.wide.s32 	%rd11, %r62, 8;
	add.s64 	%rd12, %rd1, %rd11;
	ld.global.f64 	%fd18, [%rd12];
	shl.b32 	%r63, %r88, 3;
	mov.u32 	%r64, Us;
	add.s32 	%r65, %r64, %r63;
	st.shared.f64 	[%r65], %fd18;
	ld.global.f64 	%fd19, [%rd12+8];
	st.shared.f64 	[%r65+8], %fd19;
	ld.global.f64 	%fd20, [%rd12+16];
	st.shared.f64 	[%r65+16], %fd20;
	ld.global.f64 	%fd21, [%rd12+24];
	st.shared.f64 	[%r65+24], %fd21;
	ld.global.f64 	%fd22, [%rd12+32];
	st.shared.f64 	[%r65+32], %fd22;
	ld.global.f64 	%fd23, [%rd12+40];
	st.shared.f64 	[%r65+40], %fd23;
	ld.global.f64 	%fd24, [%rd12+48];
	st.shared.f64 	[%r65+48], %fd24;
	ld.global.f64 	%fd25, [%rd12+56];
	st.shared.f64 	[%r65+56], %fd25;
	add.s32 	%r88, %r88, 8;
$L__BB0_7:
	setp.eq.s32 	%p6, %r15, 0;
	@%p6 bra 	$L__BB0_13;
	and.b32  	%r18, %r53, 3;
	setp.lt.u32 	%p7, %r15, 4;
	@%p7 bra 	$L__BB0_10;
	add.s32 	%r66, %r88, %r1;
	mul.wide.s32 	%rd13, %r66, 8;
	add.s64 	%rd14, %rd1, %rd13;
	ld.global.f64 	%fd26, [%rd14];
	shl.b32 	%r67, %r88, 3;
	mov.u32 	%r68, Us;
	add.s32 	%r69, %r68, %r67;
	st.shared.f64 	[%r69], %fd26;
	ld.global.f64 	%fd27, [%rd14+8];
	st.shared.f64 	[%r69+8], %fd27;
	ld.global.f64 	%fd28, [%rd14+16];
	st.shared.f64 	[%r69+16], %fd28;
	ld.global.f64 	%fd29, [%rd14+24];
	st.shared.f64 	[%r69+24], %fd29;
	add.s32 	%r88, %r88, 4;
$L__BB0_10:
	setp.eq.s32 	%p8, %r18, 0;
	@%p8 bra 	$L__BB0_13;
	shl.b32 	%r70, %r88, 3;
	mov.u32 	%r71, Us;
	add.s32 	%r92, %r71, %r70;
	add.s32 	%r91, %r88, %r1;
	neg.s32 	%r90, %r18;
$L__BB0_12:
	.pragma "nounroll";
	mul.wide.s32 	%rd15, %r91, 8;
	add.s64 	%rd16, %rd1, %rd15;
	ld.global.f64 	%fd30, [%rd16];
	st.shared.f64 	[%r92], %fd30;
	add.s32 	%r92, %r92, 8;
	add.s32 	%r91, %r91, 1;
	add.s32 	%r90, %r90, 1;
	setp.ne.s32 	%p9, %r90, 0;
	@%p9 bra 	$L__BB0_12;
$L__BB0_13:
	setp.le.s32 	%p10, %r2, %r1;
	mul.lo.s32 	%r72, %r53, %r53;
	setp.ge.s32 	%p11, %r2, %r72;
	add.s32 	%r96, %r95, 1;
	setp.ge.s32 	%p12, %r96, %r4;
	or.pred  	%p13, %p11, %p12;
	or.pred  	%p14, %p13, %p10;
	@%p14 bra 	$L__BB0_21;
	not.b32 	%r73, %r54;
	add.s32 	%r74, %r53, %r73;
	add.s32 	%r31, %r53, -2;
	and.b32  	%r32, %r74, 3;
	setp.eq.s32 	%p15, %r32, 0;
	@%p15 bra 	$L__BB0_18;
	shl.b32 	%r75, %r54, 3;
	mov.u32 	%r76, Us;
	add.s32 	%r77, %r75, %r76;
	add.s32 	%r94, %r77, 8;
	neg.s32 	%r93, %r32;
$L__BB0_16:
	.pragma "nounroll";
	mul.wide.s32 	%rd17, %r96, 8;
	add.s64 	%rd18, %rd1, %rd17;
	ld.global.f64 	%fd31, [%rd18];
	ld.shared.f64 	%fd32, [%r94];
	mul.f64 	%fd33, %fd1, %fd32;
	sub.f64 	%fd34, %fd31, %fd33;
	st.global.f64 	[%rd18], %fd34;
	add.s32 	%r96, %r96, 1;
	add.s32 	%r95, %r95, 1;
	add.s32 	%r94, %r94, 8;
	add.s32 	%r93, %r93, 1;
	setp.ne.s32 	%p16, %r93, 0;
	@%p16 bra 	$L__BB0_16;
	add.s32 	%r96, %r95, 1;
$L__BB0_18:
	sub.s32 	%r78, %r31, %r54;
	setp.lt.u32 	%p17, %r78, 3;
	@%p17 bra 	$L__BB0_21;
	sub.s32 	%r99, %r96, %r4;
	add.s64 	%rd3, %rd1, 16;
	shl.b32 	%r79, %r96, 3;
	shl.b32 	%r80, %r2, 3;
	sub.s32 	%r81, %r79, %r80;
	mov.u32 	%r82, Us;
	add.s32 	%r83, %r81, %r82;
	add.s32 	%r98, %r83, 16;
$L__BB0_20:
	mul.wide.s32 	%rd19, %r96, 8;
	add.s64 	%rd20, %rd3, %rd19;
	ld.global.f64 	%fd35, [%rd20+-16];
	ld.shared.f64 	%fd36, [%r98+-16];
	mul.f64 	%fd37, %fd1, %fd36;
	sub.f64 	%fd38, %fd35, %fd37;
	st.global.f64 	[%rd20+-16], %fd38;
	ld.global.f64 	%fd39, [%rd20+-8];
	ld.shared.f64 	%fd40, [%r98+-8];
	mul.f64 	%fd41, %fd1, %fd40;
	sub.f64 	%fd42, %fd39, %fd41;
	st.global.f64 	[%rd20+-8], %fd42;
	ld.global.f64 	%fd43, [%rd20];
	ld.shared.f64 	%fd44, [%r98];
	mul.f64 	%fd45, %fd1, %fd44;
	sub.f64 	%fd46, %fd43, %fd45;
	st.global.f64 	[%rd20], %fd46;
	ld.global.f64 	%fd47, [%rd20+8];
	ld.shared.f64 	%fd48, [%r98+8];
	mul.f64 	%fd49, %fd1, %fd48;
	sub.f64 	%fd50, %fd47, %fd49;
	st.global.f64 	[%rd20+8], %fd50;
	add.s32 	%r96, %r96, 4;
	add.s32 	%r99, %r99, 4;
	add.s32 	%r98, %r98, 32;
	setp.ne.s32 	%p18, %r99, 0;
	@%p18 bra 	$L__BB0_20;
$L__BB0_21:
	ret;

}
	// .globl	_Z8computeLPdS_ii
.visible .entry _Z8computeLPdS_ii(
	.param .u64 .ptr .align 1 _Z8computeLPdS_ii_param_0,
	.param .u64 .ptr .align 1 _Z8computeLPdS_ii_param_1,
	.param .u32 _Z8computeLPdS_ii_param_2,
	.param .u32 _Z8computeLPdS_ii_param_3
)
{
	.reg .pred 	%p<2>;
	.reg .b32 	%r<8>;
	.reg .b64 	%rd<10>;
	.reg .b64 	%fd<4>;
	// demoted variable
	.shared .align 8 .f64 _ZZ8computeLPdS_iiE5pivot;
	ld.param.u64 	%rd3, [_Z8computeLPdS_ii_param_0];
	ld.param.u64 	%rd2, [_Z8computeLPdS_ii_param_1];
	ld.param.u32 	%r2, [_Z8computeLPdS_ii_param_2];
	ld.param.u32 	%r3, [_Z8computeLPdS_ii_param_3];
	cvta.to.global.u64 	%rd1, %rd3;
	mov.u32 	%r4, %tid.x;
	add.s32 	%r5, %r4, %r3;
	add.s32 	%r1, %r5, 1;
	mad.lo.s32 	%r6, %r3, %r2, %r3;
	mul.wide.s32 	%rd4, %r6, 8;
	add.s64 	%rd5, %rd1, %rd4;
	ld.global.f64 	%fd1, [%rd5];
	st.shared.f64 	[_ZZ8computeLPdS_iiE5pivot], %fd1;
	setp.ge.s32 	%p1, %r1, %r2;
	@%p1 bra 	$L__BB1_2;
	cvta.to.global.u64 	%rd6, %rd2;
	mad.lo.s32 	%r7, %r1, %r2, %r3;
	mul.wide.s32 	%rd7, %r7, 8;
	add.s64 	%rd8, %rd1, %rd7;
	ld.global.f64 	%fd2, [%rd8];
	div.rn.f64 	%fd3, %fd2, %fd1;
	add.s64 	%rd9, %rd6, %rd7;
	st.global.f64 	[%rd9], %fd3;
$L__BB1_2:
	ret;

}


// ===== COMPILED SASS (sm_100) =====

	.target	sm_100

	.elftype	@"ET_EXEC"


//--------------------- .note.nv.tkinfo           --------------------------
	.section	.note.nv.tkinfo,"",@"SHT_NOTE"
	.sectionflags	@"SHF_NOTE_NV_TKINFO"
	.tkinfo
        /*0018*/ 	.word	0x00000002
        /*0030*/ 	.string	""
        /*0030*/ 	.string	"ptxas"
        /*0030*/ 	.string	"Cuda compilation tools, release 13.0, V13.0.88"
        /*0030*/ 	.string	"Build cuda_13.0.r13.0/compiler.36424714_0"
        /*0030*/ 	.string	"-arch sm_100 -m 64 "



//--------------------- .note.nv.cuinfo           --------------------------
	.section	.note.nv.cuinfo,"",@"SHT_NOTE"
	.sectionflags	@"SHF_NOTE_NV_CUINFO"
        /*0018*/ 	.short	0x0002
        /*001a*/ 	.short	0x0064
        /*001c*/ 	.short	0x0082
	.zero		2


//--------------------- .nv.info                  --------------------------
	.section	.nv.info,"",@"SHT_CUDA_INFO"
	.align	4


	//----- nvinfo : EIATTR_REGCOUNT
	.align		4
        /*0000*/ 	.byte	0x04, 0x2f
        /*0002*/ 	.short	(.L_1 - .L_0)
	.align		4
.L_0:
        /*0004*/ 	.word	index@(_Z14rowEliminationPdS_ii)
        /*0008*/ 	.word	0x00000020


	//----- nvinfo : EIATTR_FRAME_SIZE
	.align		4
.L_1:
        /*000c*/ 	.byte	0x04, 0x11
        /*000e*/ 	.short	(.L_3 - .L_2)
	.align		4
.L_2:
        /*0010*/ 	.word	index@(_Z14rowEliminationPdS_ii)
        /*0014*/ 	.word	0x00000000


	//----- nvinfo : EIATTR_REGCOUNT
	.align		4
.L_3:
        /*0018*/ 	.byte	0x04, 0x2f
        /*001a*/ 	.short	(.L_5 - .L_4)
	.align		4
.L_4:
        /*001c*/ 	.word	index@(_Z8computeLPdS_ii)
        /*0020*/ 	.word	0x00000019


	//----- nvinfo : EIATTR_FRAME_SIZE
	.align		4
.L_5:
        /*0024*/ 	.byte	0x04, 0x11
        /*0026*/ 	.short	(.L_7 - .L_6)
	.align		4
.L_6:
        /*0028*/ 	.word	index@($__internal_0_$__cuda_sm20_div_rn_f64_full)
        /*002c*/ 	.word	0x00000000


	//----- nvinfo : EIATTR_FRAME_SIZE
	.align		4
.L_7:
        /*0030*/ 	.byte	0x04, 0x11
        /*0032*/ 	.short	(.L_9 - .L_8)
	.align		4
.L_8:
        /*0034*/ 	.word	index@(_Z8computeLPdS_ii)
        /*0038*/ 	.word	0x00000000


	//----- nvinfo : EIATTR_MIN_STACK_SIZE
	.align		4
.L_9:
        /*003c*/ 	.byte	0x04, 0x12
        /*003e*/ 	.short	(.L_11 - .L_10)
	.align		4
.L_10:
        /*0040*/ 	.word	index@(_Z8computeLPdS_ii)
        /*0044*/ 	.word	0x00000000


	//----- nvinfo : EIATTR_MIN_STACK_SIZE
	.align		4
.L_11:
        /*0048*/ 	.byte	0x04, 0x12
        /*004a*/ 	.short	(.L_13 - .L_12)
	.align		4
.L_12:
        /*004c*/ 	.word	index@(_Z14rowEliminationPdS_ii)
        /*0050*/ 	.word	0x00000000
.L_13:


//--------------------- .nv.compat                --------------------------
	.section	.nv.compat,"",@"SHT_CUDA_COMPAT_INFO"
	.align	4
        /*0000*/ 	.byte	0x02, 0x09, 0x00, 0x00, 0x02, 0x02, 0x01, 0x00, 0x02, 0x05, 0x05, 0x00, 0x03, 0x07, 0x01, 0x01
        /*0010*/ 	.byte	0x02, 0x03, 0x00, 0x00, 0x02, 0x06, 0x01, 0x00, 0x04, 0x0b, 0x08, 0x00, 0x01, 0x00, 0x00, 0x00
        /*0020*/ 	.byte	0x00, 0x00, 0x00, 0x00


//--------------------- .nv.info._Z8computeLPdS_ii --------------------------
	.section	.nv.info._Z8computeLPdS_ii,"",@"SHT_CUDA_INFO"
	.sectionflags	@""
	.align	4


	//----- nvinfo : EIATTR_CUDA_API_VERSION
	.align		4
        /*0000*/ 	.byte	0x04, 0x37
        /*0002*/ 	.short	(.L_15 - .L_14)
.L_14:
        /*0004*/ 	.word	0x00000082


	//----- nvinfo : EIATTR_KPARAM_INFO
	.align		4
.L_15:
        /*0008*/ 	.byte	0x04, 0x17
        /*000a*/ 	.short	(.L_17 - .L_16)
.L_16:
        /*000c*/ 	.word	0x00000000
        /*0010*/ 	.short	0x0003
        /*0012*/ 	.short	0x0014
        /*0014*/ 	.byte	0x00, 0xf0, 0x11, 0x00


	//----- nvinfo : EIATTR_KPARAM_INFO
	.align		4
.L_17:
        /*0018*/ 	.byte	0x04, 0x17
        /*001a*/ 	.short	(.L_19 - .L_18)
.L_18:
        /*001c*/ 	.word	0x00000000
        /*0020*/ 	.short	0x0002
        /*0022*/ 	.short	0x0010
        /*0024*/ 	.byte	0x00, 0xf0, 0x11, 0x00


	//----- nvinfo : EIATTR_KPARAM_INFO
	.align		4
.L_19:
        /*0028*/ 	.byte	0x04, 0x17
        /*002a*/ 	.short	(.L_21 - .L_20)
.L_20:
        /*002c*/ 	.word	0x00000000
        /*0030*/ 	.short	0x0001
        /*0032*/ 	.short	0x0008
        /*0034*/ 	.byte	0x00, 0xf5, 0x21, 0x00


	//----- nvinfo : EIATTR_KPARAM_INFO
	.align		4
.L_21:
        /*0038*/ 	.byte	0x04, 0x17
        /*003a*/ 	.short	(.L_23 - .L_22)
.L_22:
        /*003c*/ 	.word	0x00000000
        /*0040*/ 	.short	0x0000
        /*0042*/ 	.short	0x0000
        /*0044*/ 	.byte	0x00, 0xf5, 0x21, 0x00


	//----- nvinfo : EIATTR_SPARSE_MMA_MASK
	.align		4
.L_23:
        /*0048*/ 	.byte	0x03, 0x50
        /*004a*/ 	.short	0x0000


	//----- nvinfo : EIATTR_MAXREG_COUNT
	.align		4
        /*004c*/ 	.byte	0x03, 0x1b
        /*004e*/ 	.short	0x00ff


	//----- nvinfo : EIATTR_MERCURY_ISA_VERSION
	.align		4
        /*0050*/ 	.byte	0x03, 0x5f
        /*0052*/ 	.short	0x0101


	//----- nvinfo : EIATTR_VRC_CTA_INIT_COUNT
	.align		4
        /*0054*/ 	.byte	0x02, 0x4a
	.zero		1
	.zero		1


	//----- nvinfo : EIATTR_EXIT_INSTR_OFFSETS
	.align		4
        /*0058*/ 	.byte	0x04, 0x1c
        /*005a*/ 	.short	(.L_25 - .L_24)


	//   ....[0]....
.L_24:
        /*005c*/ 	.word	0x000000e0


	//   ....[1]....
        /*0060*/ 	.word	0x00000270


	//----- nvinfo : EIATTR_CRS_STACK_SIZE
	.align		4
.L_25:
        /*0064*/ 	.byte	0x04, 0x1e
        /*0066*/ 	.short	(.L_27 - .L_26)
.L_26:
        /*0068*/ 	.word	0x00000000


	//----- nvinfo : EIATTR_CBANK_PARAM_SIZE
	.align		4
.L_27:
        /*006c*/ 	.byte	0x03, 0x19
        /*006e*/ 	.short	0x0018


	//----- nvinfo : EIATTR_PARAM_CBANK
	.align		4
        /*0070*/ 	.byte	0x04, 0x0a
        /*0072*/ 	.short	(.L_29 - .L_28)
	.align		4
.L_28:
        /*0074*/ 	.word	index@(.nv.constant0._Z8computeLPdS_ii)
        /*0078*/ 	.short	0x0380
        /*007a*/ 	.short	0x0018


	//----- nvinfo : EIATTR_SW_WAR
	.align		4
.L_29:
        /*007c*/ 	.byte	0x04, 0x36
        /*007e*/ 	.short	(.L_31 - .L_30)
.L_30:
        /*0080*/ 	.word	0x00000008
.L_31:


//--------------------- .nv.info._Z14rowEliminationPdS_ii --------------------------
	.section	.nv.info._Z14rowEliminationPdS_ii,"",@"SHT_CUDA_INFO"
	.sectionflags	@""
	.align	4


	//----- nvinfo : EIATTR_CUDA_API_VERSION
	.align		4
        /*0000*/ 	.byte	0x04, 0x37
        /*0002*/ 	.short	(.L_33 - .L_32)
.L_32:
        /*0004*/ 	.word	0x00000082


	//----- nvinfo : EIATTR_KPARAM_INFO
	.align		4
.L_33:
        /*0008*/ 	.byte	0x04, 0x17
        /*000a*/ 	.short	(.L_35 - .L_34)
.L_34:
        /*000c*/ 	.word	0x00000000
        /*0010*/ 	.short	0x0003
        /*0012*/ 	.short	0x0014
        /*0014*/ 	.byte	0x00, 0xf0, 0x11, 0x00


	//----- nvinfo : EIATTR_KPARAM_INFO
	.align		4
.L_35:
        /*0018*/ 	.byte	0x04, 0x17
        /*001a*/ 	.short	(.L_37 - .L_36)
.L_36:
        /*001c*/ 	.word	0x00000000
        /*0020*/ 	.short	0x0002
        /*0022*/ 	.short	0x0010
        /*0024*/ 	.byte	0x00, 0xf0, 0x11, 0x00


	//----- nvinfo : EIATTR_KPARAM_INFO
	.align		4
.L_37:
        /*0028*/ 	.byte	0x04, 0x17
        /*002a*/ 	.short	(.L_39 - .L_38)
.L_38:
        /*002c*/ 	.word	0x00000000
        /*0030*/ 	.short	0x0001
        /*0032*/ 	.short	0x0008
        /*0034*/ 	.byte	0x00, 0xf5, 0x21, 0x00


	//----- nvinfo : EIATTR_KPARAM_INFO
	.align		4
.L_39:
        /*0038*/ 	.byte	0x04, 0x17
        /*003a*/ 	.short	(.L_41 - .L_40)
.L_40:
        /*003c*/ 	.word	0x00000000
        /*0040*/ 	.short	0x0000
        /*0042*/ 	.short	0x0000
        /*0044*/ 	.byte	0x00, 0xf5, 0x21, 0x00


	//----- nvinfo : EIATTR_SPARSE_MMA_MASK
	.align		4
.L_41:
        /*0048*/ 	.byte	0x03, 0x50
        /*004a*/ 	.short	0x0000


	//----- nvinfo : EIATTR_MAXREG_COUNT
	.align		4
        /*004c*/ 	.byte	0x03, 0x1b
        /*004e*/ 	.short	0x00ff


	//----- nvinfo : EIATTR_MERCURY_ISA_VERSION
	.align		4
        /*0050*/ 	.byte	0x03, 0x5f
        /*0052*/ 	.short	0x0101


	//----- nvinfo : EIATTR_VRC_CTA_INIT_COUNT
	.align		4
        /*0054*/ 	.byte	0x02, 0x4a
	.zero		1
	.zero		1


	//----- nvinfo : EIATTR_EXIT_INSTR_OFFSETS
	.align		4
        /*0058*/ 	.byte	0x04, 0x1c
        /*005a*/ 	.short	(.L_43 - .L_42)


	//   ....[0]....
.L_42:
        /*005c*/ 	.word	0x00000800


	//   ....[1]....
        /*0060*/ 	.word	0x00000990


	//   ....[2]....
        /*0064*/ 	.word	0x00001280


	//   ....[3]....
        /*0068*/ 	.word	0x00001400


	//----- nvinfo : EIATTR_CRS_STACK_SIZE
	.align		4
.L_43:
        /*006c*/ 	.byte	0x04, 0x1e
        /*006e*/ 	.short	(.L_45 - .L_44)
.L_44:
        /*0070*/ 	.word	0x00000000


	//----- nvinfo : EIATTR_CBANK_PARAM_SIZE
	.align		4
.L_45:
        /*0074*/ 	.byte	0x03, 0x19
        /*0076*/ 	.short	0x0018


	//----- nvinfo : EIATTR_PARAM_CBANK
	.align		4
        /*0078*/ 	.byte	0x04, 0x0a
        /*007a*/ 	.short	(.L_47 - .L_46)
	.align		4
.L_46:
        /*007c*/ 	.word	index@(.nv.constant0._Z14rowEliminationPdS_ii)
        /*0080*/ 	.short	0x0380
        /*0082*/ 	.short	0x0018


	//----- nvinfo : EIATTR_SW_WAR
	.align		4
.L_47:
        /*0084*/ 	.byte	0x04, 0x36
        /*0086*/ 	.short	(.L_49 - .L_48)
.L_48:
        /*0088*/ 	.word	0x00000008
.L_49:


//--------------------- .nv.callgraph             --------------------------
	.section	.nv.callgraph,"",@"SHT_CUDA_CALLGRAPH"
	.align	4
	.sectionentsize	8
	.align		4
        /*0000*/ 	.word	0x00000000
	.align		4
        /*0004*/ 	.word	0xffffffff
	.align		4
        /*0008*/ 	.word	0x00000000
	.align		4
        /*000c*/ 	.word	0xfffffffe
	.align		4
        /*0010*/ 	.word	0x00000000
	.align		4
        /*0014*/ 	.word	0xfffffffd
	.align		4
        /*0018*/ 	.word	0x00000000
	.align		4
        /*001c*/ 	.word	0xfffffffc


//--------------------- .text._Z8computeLPdS_ii   --------------------------
	.section	.text._Z8computeLPdS_ii,"ax",@progbits
	.align	128
        .global         _Z8computeLPdS_ii
        .type           _Z8computeLPdS_ii,@function
        .size           _Z8computeLPdS_ii,(.L_x_24 - _Z8computeLPdS_ii)
        .other          _Z8computeLPdS_ii,@"STO_CUDA_ENTRY STV_DEFAULT"
_Z8computeLPdS_ii:
.text._Z8computeLPdS_ii:
[----:B------:R-:W-:Y:S08]  /*0000*/  LDC R1, c[0x0][0x37c] ;  /* 0x0000df00ff017b82 */ /* 0x000ff00000000800 */
[----:B------:R-:W0:Y:S01]  /*0010*/  LDC.64 R8, c[0x0][0x390] ;  /* 0x0000e400ff087b82 */ /* 0x000e220000000a00 */
[----:B------:R-:W1:Y:S07]  /*0020*/  LDCU.64 UR6, c[0x0][0x358] ;  /* 0x00006b00ff0677ac */ /* 0x000e6e0008000a00 */
[----:B------:R-:W2:Y:S01]  /*0030*/  LDC.64 R6, c[0x0][0x380] ;  /* 0x0000e000ff067b82 */ /* 0x000ea20000000a00 */
[----:B0-----:R-:W-:-:S04]  /*0040*/  IMAD R5, R9, R8, R9 ;  /* 0x0000000809057224 */ /* 0x001fc800078e0209 */
[----:B--2---:R-:W-:-:S06]  /*0050*/  IMAD.WIDE R4, R5, 0x8, R6 ;  /* 0x0000000805047825 */ /* 0x004fcc00078e0206 */
[----:B-1----:R-:W2:Y:S01]  /*0060*/  LDG.E.64 R4, desc[UR6][R4.64] ;  /* 0x0000000604047981 */ /* 0x002ea2000c1e1b00 */
[----:B------:R-:W0:Y:S01]  /*0070*/  S2UR UR5, SR_CgaCtaId ;  /* 0x00000000000579c3 */ /* 0x000e220000008800 */
[----:B------:R-:W-:Y:S01]  /*0080*/  UMOV UR4, 0x400 ;  /* 0x0000040000047882 */ /* 0x000fe20000000000 */
[----:B------:R-:W1:Y:S01]  /*0090*/  S2R R0, SR_TID.X ;  /* 0x0000000000007919 */ /* 0x000e620000002100 */
[----:B0-----:R-:W-:Y:S01]  /*00a0*/  ULEA UR4, UR5, UR4, 0x18 ;  /* 0x0000000405047291 */ /* 0x001fe2000f8ec0ff */
[----:B-1----:R-:W-:-:S05]  /*00b0*/  IMAD.X R3, R0, 0x1, R9, PT ;  /* 0x0000000100037824 */ /* 0x002fca00038e0609 */
[----:B------:R-:W-:-:S03]  /*00c0*/  ISETP.GE.AND P0, PT, R3, R8, PT ;  /* 0x000000080300720c */ /* 0x000fc60003f06270 */
[----:B--2---:R0:W-:Y:S10]  /*00d0*/  STS.64 [UR4], R4 ;  /* 0x00000004ff007988 */ /* 0x0041f40008000a04 */
[----:B------:R-:W-:Y:S05]  /*00e0*/  @P0 EXIT ;  /* 0x000000000000094d */ /* 0x000fea0003800000 */
[----:B------:R-:W-:-:S04]  /*00f0*/  IMAD R0, R3, R8, R9 ;  /* 0x0000000803007224 */ /* 0x000fc800078e0209 */
[----:B------:R-:W-:-:S06]  /*0100*/  IMAD.WIDE R6, R0, 0x8, R6 ;  /* 0x0000000800067825 */ /* 0x000fcc00078e0206 */
[----:B------:R-:W2:Y:S01]  /*0110*/  LDG.E.64 R6, desc[UR6][R6.64] ;  /* 0x0000000606067981 */ /* 0x000ea2000c1e1b00 */
[----:B------:R-:W1:Y:S01]  /*0120*/  MUFU.RCP64H R3, R5 ;  /* 0x0000000500037308 */ /* 0x000e620000001800 */
[----:B------:R-:W-:Y:S01]  /*0130*/  IMAD.MOV.U32 R2, RZ, RZ, 0x1 ;  /* 0x00000001ff027424 */ /* 0x000fe200078e00ff */
[----:B------:R-:W-:Y:S05]  /*0140*/  BSSY.RECONVERGENT B0, `(.L_x_0) ;  /* 0x000000f000007945 */ /* 0x000fea0003800200 */
[----:B-1----:R-:W-:-:S08]  /*0150*/  DFMA R8, -R4, R2, 1 ;  /* 0x3ff000000408742b */ /* 0x002fd00000000102 */
[----:B------:R-:W-:-:S08]  /*0160*/  DFMA R8, R8, R8, R8 ;  /* 0x000000080808722b */ /* 0x000fd00000000008 */
[----:B------:R-:W-:-:S08]  /*0170*/  DFMA R8, R2, R8, R2 ;  /* 0x000000080208722b */ /* 0x000fd00000000002 */
[----:B------:R-:W-:-:S08]  /*0180*/  DFMA R2, -R4, R8, 1 ;  /* 0x3ff000000402742b */ /* 0x000fd00000000108 */
[----:B------:R-:W-:-:S08]  /*0190*/  DFMA R2, R8, R2, R8 ;  /* 0x000000020802722b */ /* 0x000fd00000000008 */
[----:B--2---:R-:W-:Y:S01]  /*01a0*/  DMUL R8, R6, R2 ;  /* 0x0000000206087228 */ /* 0x004fe20000000000 */
[----:B------:R-:W-:-:S07]  /*01b0*/  FSETP.GEU.AND P1, PT, |R7|, 6.5827683646048100446e-37, PT ;  /* 0x036000000700780b */ /* 0x000fce0003f2e200 */
[----:B------:R-:W-:-:S08]  /*01c0*/  DFMA R10, -R4, R8, R6 ;  /* 0x00000008040a722b */ /* 0x000fd00000000106 */
[----:B------:R-:W-:-:S10]  /*01d0*/  DFMA R2, R2, R10, R8 ;  /* 0x0000000a0202722b */ /* 0x000fd40000000008 */
[----:B------:R-:W-:-:S05]  /*01e0*/  FFMA R8, RZ, R5, R3 ;  /* 0x00000005ff087223 */ /* 0x000fca0000000003 */
[----:B------:R-:W-:-:S13]  /*01f0*/  FSETP.GT.AND P0, PT, |R8|, 1.469367938527859385e-39, PT ;  /* 0x001000000800780b */ /* 0x000fda0003f04200 */
[----:B------:R-:W-:Y:S05]  /*0200*/  @P0 BRA P1, `(.L_x_1) ;  /* 0x0000000000080947 */ /* 0x000fea0000800000 */
[----:B------:R-:W-:-:S07]  /*0210*/  MOV R10, 0x230 ;  /* 0x00000230000a7802 */ /* 0x000fce0000000f00 */
[----:B0-----:R-:W-:Y:S05]  /*0220*/  CALL.REL.NOINC `($__internal_0_$__cuda_sm20_div_rn_f64_full) ;  /* 0x0000000000147944 */ /* 0x001fea0003c00000 */
.L_x_1:
[----:B------:R-:W-:Y:S05]  /*0230*/  BSYNC.RECONVERGENT B0 ;  /* 0x0000000000007941 */ /* 0x000fea0003800200 */
.L_x_0:
[----:B0-----:R-:W0:Y:S02]  /*0240*/  LDC.64 R4, c[0x0][0x388] ;  /* 0x0000e200ff047b82 */ /* 0x001e240000000a00 */
[----:B0-----:R-:W-:-:S05]  /*0250*/  IMAD.WIDE R4, R0, 0x8, R4 ;  /* 0x0000000800047825 */ /* 0x001fca00078e0204 */
[----:B------:R-:W-:Y:S01]  /*0260*/  STG.E.64 desc[UR6][R4.64], R2 ;  /* 0x0000000204007986 */ /* 0x000fe2000c101b06 */
[----:B------:R-:W-:Y:S05]  /*0270*/  EXIT ;  /* 0x000000000000794d */ /* 0x000fea0003800000 */
        .weak           $__internal_0_$__cuda_sm20_div_rn_f64_full
        .type           $__internal_0_$__cuda_sm20_div_rn_f64_full,@function
        .size           $__internal_0_$__cuda_sm20_div_rn_f64_full,(.L_x_24 - $__internal_0_$__cuda_sm20_div_rn_f64_full)
$__internal_0_$__cuda_sm20_div_rn_f64_full:
[C---:B------:R-:W-:Y:S01]  /*0280*/  FSETP.GEU.AND P0, PT, |R5|.reuse, 1.469367938527859385e-39, PT ;  /* 0x001000000500780b */ /* 0x040fe20003f0e200 */
[----:B------:R-:W-:Y:S01]  /*0290*/  IMAD.MOV.U32 R16, RZ, RZ, 0x1 ;  /* 0x00000001ff107424 */ /* 0x000fe200078e00ff */
[----:B------:R-:W-:Y:S01]  /*02a0*/  LOP3.LUT R2, R5, 0x800fffff, RZ, 0xc0, !PT ;  /* 0x800fffff05027812 */ /* 0x000fe200078ec0ff */
[----:B------:R-:W-:Y:S01]  /*02b0*/  BSSY.RECONVERGENT B1, `(.L_x_2) ;  /* 0x0000055000017945 */ /* 0x000fe20003800200 */
[C---:B------:R-:W-:Y:S02]  /*02c0*/  FSETP.GEU.AND P2, PT, |R7|.reuse, 1.469367938527859385e-39, PT ;  /* 0x001000000700780b */ /* 0x040fe40003f4e200 */
[----:B------:R-:W-:Y:S01]  /*02d0*/  LOP3.LUT R3, R2, 0x3ff00000, RZ, 0xfc, !PT ;  /* 0x3ff0000002037812 */ /* 0x000fe200078efcff */
[----:B------:R-:W-:Y:S01]  /*02e0*/  IMAD.MOV.U32 R2, RZ, RZ, R4 ;  /* 0x000000ffff027224 */ /* 0x000fe200078e0004 */
[----:B------:R-:W-:Y:S02]  /*02f0*/  LOP3.LUT R11, R7, 0x7ff00000, RZ, 0xc0, !PT ;  /* 0x7ff00000070b7812 */ /* 0x000fe400078ec0ff */
[----:B------:R-:W-:-:S03]  /*0300*/  LOP3.LUT R14, R5, 0x7ff00000, RZ, 0xc0, !PT ;  /* 0x7ff00000050e7812 */ /* 0x000fc600078ec0ff */
[----:B------:R-:W-:Y:S01]  /*0310*/  @!P0 DMUL R2, R4, 8.98846567431157953865e+307 ;  /* 0x7fe0000004028828 */ /* 0x000fe20000000000 */
[----:B------:R-:W-:-:S03]  /*0320*/  ISETP.GE.U32.AND P1, PT, R11, R14, PT ;  /* 0x0000000e0b00720c */ /* 0x000fc60003f26070 */
[----:B------:R-:W-:Y:S01]  /*0330*/  @!P2 LOP3.LUT R12, R5, 0x7ff00000, RZ, 0xc0, !PT ;  /* 0x7ff00000050ca812 */ /* 0x000fe200078ec0ff */
[----:B------:R-:W-:Y:S01]  /*0340*/  @!P2 IMAD.MOV.U32 R18, RZ, RZ, RZ ;  /* 0x000000ffff12a224 */ /* 0x000fe200078e00ff */
[----:B------:R-:W0:Y:S02]  /*0350*/  MUFU.RCP64H R17, R3 ;  /* 0x0000000300117308 */ /* 0x000e240000001800 */
[----:B------:R-:W-:Y:S01]  /*0360*/  @!P2 ISETP.GE.U32.AND P3, PT, R11, R12, PT ;  /* 0x0000000c0b00a20c */ /* 0x000fe20003f66070 */
[----:B------:R-:W-:-:S05]  /*0370*/  IMAD.MOV.U32 R12, RZ, RZ, 0x1ca00000 ;  /* 0x1ca00000ff0c7424 */ /* 0x000fca00078e00ff */
[----:B------:R-:W-:-:S04]  /*0380*/  @!P2 SEL R13, R12, 0x63400000, !P3 ;  /* 0x634000000c0da807 */ /* 0x000fc80005800000 */
[----:B------:R-:W-:-:S04]  /*0390*/  @!P2 LOP3.LUT R13, R13, 0x80000000, R7, 0xf8, !PT ;  /* 0x800000000d0da812 */ /* 0x000fc800078ef807 */
[----:B------:R-:W-:Y:S01]  /*03a0*/  @!P2 LOP3.LUT R19, R13, 0x100000, RZ, 0xfc, !PT ;  /* 0x001000000d13a812 */ /* 0x000fe200078efcff */
[----:B0-----:R-:W-:-:S08]  /*03b0*/  DFMA R8, R16, -R2, 1 ;  /* 0x3ff000001008742b */ /* 0x001fd00000000802 */
[----:B------:R-:W-:-:S08]  /*03c0*/  DFMA R8, R8, R8, R8 ;  /* 0x000000080808722b */ /* 0x000fd00000000008 */
[----:B------:R-:W-:Y:S01]  /*03d0*/  DFMA R16, R16, R8, R16 ;  /* 0x000000081010722b */ /* 0x000fe20000000010 */
[----:B------:R-:W-:Y:S01]  /*03e0*/  SEL R9, R12, 0x63400000, !P1 ;  /* 0x634000000c097807 */ /* 0x000fe20004800000 */
[----:B------:R-:W-:-:S03]  /*03f0*/  IMAD.MOV.U32 R8, RZ, RZ, R6 ;  /* 0x000000ffff087224 */ /* 0x000fc600078e0006 */
[----:B------:R-:W-:-:S03]  /*0400*/  LOP3.LUT R9, R9, 0x800fffff, R7, 0xf8, !PT ;  /* 0x800fffff09097812 */ /* 0x000fc600078ef807 */
[----:B------:R-:W-:-:S03]  /*0410*/  DFMA R20, R16, -R2, 1 ;  /* 0x3ff000001014742b */ /* 0x000fc60000000802 */
[----:B------:R-:W-:-:S05]  /*0420*/  @!P2 DFMA R8, R8, 2, -R18 ;  /* 0x400000000808a82b */ /* 0x000fca0000000812 */
[----:B------:R-:W-:Y:S01]  /*0430*/  DFMA R16, R16, R20, R16 ;  /* 0x000000141010722b */ /* 0x000fe20000000010 */
[----:B------:R-:W-:Y:S02]  /*0440*/  IMAD.MOV.U32 R21, RZ, RZ, R11 ;  /* 0x000000ffff157224 */ /* 0x000fe400078e000b */
[----:B------:R-:W-:Y:S01]  /*0450*/  IMAD.MOV.U32 R20, RZ, RZ, R14 ;  /* 0x000000ffff147224 */ /* 0x000fe200078e000e */
[----:B------:R-:W-:Y:S02]  /*0460*/  @!P0 LOP3.LUT R20, R3, 0x7ff00000, RZ, 0xc0, !PT ;  /* 0x7ff0000003148812 */ /* 0x000fe400078ec0ff */
[----:B------:R-:W-:Y:S02]  /*0470*/  @!P2 LOP3.LUT R21, R9, 0x7ff00000, RZ, 0xc0, !PT ;  /* 0x7ff000000915a812 */ /* 0x000fe400078ec0ff */
[----:B------:R-:W-:Y:S01]  /*0480*/  DMUL R18, R16, R8 ;  /* 0x0000000810127228 */ /* 0x000fe20000000000 */
[----:B------:R-:W-:Y:S02]  /*0490*/  VIADD R22, R20, 0xffffffff ;  /* 0xffffffff14167836 */ /* 0x000fe40000000000 */
[----:B------:R-:W-:-:S05]  /*04a0*/  VIADD R13, R21, 0xffffffff ;  /* 0xffffffff150d7836 */ /* 0x000fca0000000000 */
[----:B------:R-:W-:Y:S01]  /*04b0*/  DFMA R14, R18, -R2, R8 ;  /* 0x80000002120e722b */ /* 0x000fe20000000008 */
[----:B------:R-:W-:-:S04]  /*04c0*/  ISETP.GT.U32.AND P0, PT, R13, 0x7feffffe, PT ;  /* 0x7feffffe0d00780c */ /* 0x000fc80003f04070 */
[----:B------:R-:W-:-:S03]  /*04d0*/  ISETP.GT.U32.OR P0, PT, R22, 0x7feffffe, P0 ;  /* 0x7feffffe1600780c */ /* 0x000fc60000704470 */
[----:B------:R-:W-:-:S10]  /*04e0*/  DFMA R14, R16, R14, R18 ;  /* 0x0000000e100e722b */ /* 0x000fd40000000012 */
[----:B------:R-:W-:Y:S05]  /*04f0*/  @P0 BRA `(.L_x_3) ;  /* 0x00000000006c0947 */ /* 0x000fea0003800000 */
[----:B------:R-:W-:-:S04]  /*0500*/  LOP3.LUT R16, R5, 0x7ff00000, RZ, 0xc0, !PT ;  /* 0x7ff0000005107812 */ /* 0x000fc800078ec0ff */
[CC--:B------:R-:W-:Y:S02]  /*0510*/  VIADDMNMX R6, R11.reuse, -R16.reuse, 0xb9600000, !PT ;  /* 0xb96000000b067446 */ /* 0x0c0fe40007800910 */
[----:B------:R-:W-:Y:S02]  /*0520*/  ISETP.GE.U32.AND P0, PT, R11, R16, PT ;  /* 0x000000100b00720c */ /* 0x000fe40003f06070 */
[----:B------:R-:W-:Y:S02]  /*0530*/  VIMNMX R6, PT, PT, R6, 0x46a00000, PT ;  /* 0x46a0000006067848 */ /* 0x000fe40003fe0100 */
[----:B------:R-:W-:-:S05]  /*0540*/  SEL R11, R12, 0x63400000, !P0 ;  /* 0x634000000c0b7807 */ /* 0x000fca0004000000 */
[----:B------:R-:W-:Y:S02]  /*0550*/  IMAD.IADD R11, R6, 0x1, -R11 ;  /* 0x00000001060b7824 */ /* 0x000fe400078e0a0b */
[----:B------:R-:W-:Y:S02]  /*0560*/  IMAD.MOV.U32 R6, RZ, RZ, RZ ;  /* 0x000000ffff067224 */ /* 0x000fe400078e00ff */
[----:B------:R-:W-:-:S06]  /*0570*/  VIADD R7, R11, 0x7fe00000 ;  /* 0x7fe000000b077836 */ /* 0x000fcc0000000000 */
[----:B------:R-:W-:-:S10]  /*0580*/  DMUL R12, R14, R6 ;  /* 0x000000060e0c7228 */ /* 0x000fd40000000000 */
[----:B------:R-:W-:-:S13]  /*0590*/  FSETP.GTU.AND P0, PT, |R13|, 1.469367938527859385e-39, PT ;  /* 0x001000000d00780b */ /* 0x000fda0003f0c200 */
[----:B------:R-:W-:Y:S05]  /*05a0*/  @P0 BRA `(.L_x_4) ;  /* 0x0000000000940947 */ /* 0x000fea0003800000 */
[----:B------:R-:W-:Y:S01]  /*05b0*/  DFMA R2, R14, -R2, R8 ;  /* 0x800000020e02722b */ /* 0x000fe20000000008 */
[----:B------:R-:W-:-:S09]  /*05c0*/  IMAD.MOV.U32 R6, RZ, RZ, RZ ;  /* 0x000000ffff067224 */ /* 0x000fd200078e00ff */
[C---:B------:R-:W-:Y:S02]  /*05d0*/  FSETP.NEU.AND P0, PT, R3.reuse, RZ, PT ;  /* 0x000000ff0300720b */ /* 0x040fe40003f0d000 */
[----:B------:R-:W-:-:S04]  /*05e0*/  LOP3.LUT R5, R3, 0x80000000, R5, 0x48, !PT ;  /* 0x8000000003057812 */ /* 0x000fc800078e4805 */
[----:B------:R-:W-:-:S07]  /*05f0*/  LOP3.LUT R7, R5, R7, RZ, 0xfc, !PT ;  /* 0x0000000705077212 */ /* 0x000fce00078efcff */
[----:B------:R-:W-:Y:S05]  /*0600*/  @!P0 BRA `(.L_x_4) ;  /* 0x00000000007c8947 */ /* 0x000fea0003800000 */
[----:B------:R-:W-:Y:S01]  /*0610*/  IMAD.MOV R3, RZ, RZ, -R11 ;  /* 0x000000ffff037224 */ /* 0x000fe200078e0a0b */
[----:B------:R-:W-:Y:S01]  /*0620*/  DMUL.RP R6, R14, R6 ;  /* 0x000000060e067228 */ /* 0x000fe20000008000 */
[----:B------:R-:W-:Y:S01]  /*0630*/  IMAD.MOV.U32 R2, RZ, RZ, RZ ;  /* 0x000000ffff027224 */ /* 0x000fe200078e00ff */
[----:B------:R-:W-:-:S05]  /*0640*/  IADD3 R11, PT, PT, -R11, -0x43300000, RZ ;  /* 0xbcd000000b0b7810 */ /* 0x000fca0007ffe1ff */
[----:B------:R-:W-:-:S03]  /*0650*/  DFMA R2, R12, -R2, R14 ;  /* 0x800000020c02722b */ /* 0x000fc6000000000e */
[----:B------:R-:W-:-:S07]  /*0660*/  LOP3.LUT R5, R7, R5, RZ, 0x3c, !PT ;  /* 0x0000000507057212 */ /* 0x000fce00078e3cff */
[----:B------:R-:W-:-:S04]  /*0670*/  FSETP.NEU.AND P0, PT, |R3|, R11, PT ;  /* 0x0000000b0300720b */ /* 0x000fc80003f0d200 */
[----:B------:R-:W-:Y:S02]  /*0680*/  FSEL R12, R6, R12, !P0 ;  /* 0x0000000c060c7208 */ /* 0x000fe40004000000 */
[----:B------:R-:W-:Y:S01]  /*0690*/  FSEL R13, R5, R13, !P0 ;  /* 0x0000000d050d7208 */ /* 0x000fe20004000000 */
[----:B------:R-:W-:Y:S06]  /*06a0*/  BRA `(.L_x_4) ;  /* 0x0000000000547947 */ /* 0x000fec0003800000 */
.L_x_3:
[----:B------:R-:W-:-:S14]  /*06b0*/  DSETP.NAN.AND P0, PT, R6, R6, PT ;  /* 0x000000060600722a */ /* 0x000fdc0003f08000 */
[----:B------:R-:W-:Y:S05]  /*06c0*/  @P0 BRA `(.L_x_5) ;  /* 0x0000000000440947 */ /* 0x000fea0003800000 */
[----:B------:R-:W-:-:S14]  /*06d0*/  DSETP.NAN.AND P0, PT, R4, R4, PT ;  /* 0x000000040400722a */ /* 0x000fdc0003f08000 */
[----:B------:R-:W-:Y:S05]  /*06e0*/  @P0 BRA `(.L_x_6) ;  /* 0x0000000000300947 */ /* 0x000fea0003800000 */
[----:B------:R-:W-:Y:S01]  /*06f0*/  ISETP.NE.AND P0, PT, R21, R20, PT ;  /* 0x000000141500720c */ /* 0x000fe20003f05270 */
[----:B------:R-:W-:Y:S02]  /*0700*/  IMAD.MOV.U32 R12, RZ, RZ, 0x0 ;  /* 0x00000000ff0c7424 */ /* 0x000fe400078e00ff */
[----:B------:R-:W-:-:S10]  /*0710*/  IMAD.MOV.U32 R13, RZ, RZ, -0x80000 ;  /* 0xfff80000ff0d7424 */ /* 0x000fd400078e00ff */
[----:B------:R-:W-:Y:S05]  /*0720*/  @!P0 BRA `(.L_x_4) ;  /* 0x0000000000348947 */ /* 0x000fea0003800000 */
[----:B------:R-:W-:Y:S02]  /*0730*/  ISETP.NE.AND P0, PT, R21, 0x7ff00000, PT ;  /* 0x7ff000001500780c */ /* 0x000fe40003f05270 */
[----:B------:R-:W-:Y:S02]  /*0740*/  LOP3.LUT R13, R7, 0x80000000, R5, 0x48, !PT ;  /* 0x80000000070d7812 */ /* 0x000fe400078e4805 */
[----:B------:R-:W-:-:S13]  /*0750*/  ISETP.EQ.OR P0, PT, R20, RZ, !P0 ;  /* 0x000000ff1400720c */ /* 0x000fda0004702670 */
[----:B------:R-:W-:Y:S01]  /*0760*/  @P0 LOP3.LUT R2, R13, 0x7ff00000, RZ, 0xfc, !PT ;  /* 0x7ff000000d020812 */ /* 0x000fe200078efcff */
[----:B------:R-:W-:Y:S02]  /*0770*/  @!P0 IMAD.MOV.U32 R12, RZ, RZ, RZ ;  /* 0x000000ffff0c8224 */ /* 0x000fe400078e00ff */
[----:B------:R-:W-:Y:S02]  /*0780*/  @P0 IMAD.MOV.U32 R12, RZ, RZ, RZ ;  /* 0x000000ffff0c0224 */ /* 0x000fe400078e00ff */
[----:B------:R-:W-:Y:S01]  /*0790*/  @P0 IMAD.MOV.U32 R13, RZ, RZ, R2 ;  /* 0x000000ffff0d0224 */ /* 0x000fe200078e0002 */
[----:B------:R-:W-:Y:S06]  /*07a0*/  BRA `(.L_x_4) ;  /* 0x0000000000147947 */ /* 0x000fec0003800000 */
.L_x_6:
[----:B------:R-:W-:Y:S01]  /*07b0*/  LOP3.LUT R13, R5, 0x80000, RZ, 0xfc, !PT ;  /* 0x00080000050d7812 */ /* 0x000fe200078efcff */
[----:B------:R-:W-:Y:S01]  /*07c0*/  IMAD.MOV.U32 R12, RZ, RZ, R4 ;  /* 0x000000ffff0c7224 */ /* 0x000fe200078e0004 */
[----:B------:R-:W-:Y:S06]  /*07d0*/  BRA `(.L_x_4) ;  /* 0x0000000000087947 */ /* 0x000fec0003800000 */
.L_x_5:
[----:B------:R-:W-:Y:S01]  /*07e0*/  LOP3.LUT R13, R7, 0x80000, RZ, 0xfc, !PT ;  /* 0x00080000070d7812 */ /* 0x000fe200078efcff */
[----:B------:R-:W-:-:S07]  /*07f0*/  IMAD.MOV.U32 R12, RZ, RZ, R6 ;  /* 0x000000ffff0c7224 */ /* 0x000fce00078e0006 */
.L_x_4:
[----:B------:R-:W-:Y:S05]  /*0800*/  BSYNC.RECONVERGENT B1 ;  /* 0x0000000000017941 */ /* 0x000fea0003800200 */
.L_x_2:
[----:B------:R-:W-:Y:S02]  /*0810*/  IMAD.MOV.U32 R11, RZ, RZ, 0x0 ;  /* 0x00000000ff0b7424 */ /* 0x000fe400078e00ff */
[----:B------:R-:W-:Y:S02]  /*0820*/  IMAD.MOV.U32 R2, RZ, RZ, R12 ;  /* 0x000000ffff027224 */ /* 0x000fe400078e000c */
[----:B------:R-:W-:Y:S01]  /*0830*/  IMAD.MOV.U32 R3, RZ, RZ, R13 ;  /* 0x000000ffff037224 */ /* 0x000fe200078e000d */
[----:B------:R-:W-:Y:S06]  /*0840*/  RET.REL.NODEC R10 `(_Z8computeLPdS_ii) ;  /* 0xfffffff40aec7950 */ /* 0x000fec0003c3ffff */
.L_x_7:
[----:B------:R-:W-:-:S00]  /*0850*/  BRA `(.L_x_7) ;  /* 0xfffffffc00fc7947 */ /* 0x000fc0000383ffff */
[----:B------:R-:W-:-:S00]  /*0860*/  NOP ;  /* 0x0000000000007918 */ /* 0x000fc00000000000 */
        /* <DEDUP_REMOVED lines=9> */
.L_x_24:


//--------------------- .text._Z14rowEliminationPdS_ii --------------------------
	.section	.text._Z14rowEliminationPdS_ii,"ax",@progbits
	.align	128
        .global         _Z14rowEliminationPdS_ii
        .type           _Z14rowEliminationPdS_ii,@function
        .size           _Z14rowEliminationPdS_ii,(.L_x_26 - _Z14rowEliminationPdS_ii)
        .other          _Z14rowEliminationPdS_ii,@"STO_CUDA_ENTRY STV_DEFAULT"
_Z14rowEliminationPdS_ii:
.text._Z14rowEliminationPdS_ii:
[----:B------:R-:W-:Y:S01]  /*0000*/  LDC R1, c[0x0][0x37c] ;  /* 0x0000df00ff017b82 */ /* 0x000fe20000000800 */
[----:B------:R-:W0:Y:S07]  /*0010*/  S2R R3, SR_CTAID.X ;  /* 0x0000000000037919 */ /* 0x000e2e0000002500 */
[----:B------:R-:W1:Y:S01]  /*0020*/  LDC.64 R16, c[0x0][0x390] ;  /* 0x0000e400ff107b82 */ /* 0x000e620000000a00 */
[----:B------:R-:W0:Y:S01]  /*0030*/  LDCU UR4, c[0x0][0x360] ;  /* 0x00006c00ff0477ac */ /* 0x000e220008000800 */
[----:B------:R-:W0:Y:S01]  /*0040*/  S2R R0, SR_TID.X ;  /* 0x0000000000007919 */ /* 0x000e220000002100 */
[----:B------:R-:W2:Y:S05]  /*0050*/  LDCU.64 UR6, c[0x0][0x358] ;  /* 0x00006b00ff0677ac */ /* 0x000eaa0008000a00 */
[----:B------:R-:W3:Y:S01]  /*0060*/  LDC.64 R22, c[0x0][0x380] ;  /* 0x0000e000ff167b82 */ /* 0x000ee20000000a00 */
[----:B0-----:R-:W-:-:S04]  /*0070*/  IMAD R3, R3, UR4, R0 ;  /* 0x0000000403037c24 */ /* 0x001fc8000f8e0200 */
[----:B-1----:R-:W-:-:S04]  /*0080*/  IMAD R20, R3, R16, RZ ;  /* 0x0000001003147224 */ /* 0x002fc800078e02ff */
[----:B------:R-:W-:-:S04]  /*0090*/  IMAD.IADD R0, R20, 0x1, R17 ;  /* 0x0000000114007824 */ /* 0x000fc800078e0211 */
[----:B---3--:R-:W-:-:S06]  /*00a0*/  IMAD.WIDE R22, R0, 0x8, R22 ;  /* 0x0000000800167825 */ /* 0x008fcc00078e0216 */
[----:B--2---:R-:W2:Y:S01]  /*00b0*/  LDG.E.64 R22, desc[UR6][R22.64] ;  /* 0x0000000616167981 */ /* 0x004ea2000c1e1b00 */
[----:B------:R-:W-:Y:S01]  /*00c0*/  MOV R18, 0x400 ;  /* 0x0000040000127802 */ /* 0x000fe20000000f00 */
[----:B------:R-:W-:Y:S01]  /*00d0*/  IMAD R21, R17, R16, RZ ;  /* 0x0000001011157224 */ /* 0x000fe200078e02ff */
[----:B------:R-:W-:Y:S01]  /*00e0*/  ISETP.GE.AND P0, PT, R16, 0x1, PT ;  /* 0x000000011000780c */ /* 0x000fe20003f06270 */
[----:B------:R-:W0:Y:S01]  /*00f0*/  S2R R2, SR_CgaCtaId ;  /* 0x0000000000027919 */ /* 0x000e220000008800 */
[----:B------:R-:W-:Y:S01]  /*0100*/  IMAD.IADD R19, R20, 0x1, R16 ;  /* 0x0000000114137824 */ /* 0x000fe200078e0210 */
[----:B0-----:R-:W-:-:S05]  /*0110*/  LEA R3, R2, R18, 0x18 ;  /* 0x0000001202037211 */ /* 0x001fca00078ec0ff */
[----:B--2---:R0:W-:Y:S05]  /*0120*/  STS.64 [R3], R22 ;  /* 0x0000001603007388 */ /* 0x0041ea0000000a00 */
[----:B------:R-:W-:Y:S05]  /*0130*/  @!P0 BRA `(.L_x_8) ;  /* 0x00000004009c8947 */ /* 0x000fea0003800000 */
[C---:B------:R-:W-:Y:S01]  /*0140*/  ISETP.GE.U32.AND P1, PT, R16.reuse, 0x10, PT ;  /* 0x000000101000780c */ /* 0x040fe20003f26070 */
[----:B0-----:R-:W-:Y:S01]  /*0150*/  HFMA2 R3, -RZ, RZ, 0, 0 ;  /* 0x00000000ff037431 */ /* 0x001fe200000001ff */
[----:B------:R-:W-:-:S04]  /*0160*/  LOP3.LUT R15, R16, 0xf, RZ, 0xc0, !PT ;  /* 0x0000000f100f7812 */ /* 0x000fc800078ec0ff */
[----:B------:R-:W-:-:S07]  /*0170*/  ISETP.NE.AND P0, PT, R15, RZ, PT ;  /* 0x000000ff0f00720c */ /* 0x000fce0003f05270 */
[----:B------:R-:W-:Y:S06]  /*0180*/  @!P1 BRA `(.L_x_9) ;  /* 0x0000000000a49947 */ /* 0x000fec0003800000 */
[----:B------:R-:W0:Y:S01]  /*0190*/  LDCU.64 UR4, c[0x0][0x388] ;  /* 0x00007100ff0477ac */ /* 0x000e220008000a00 */
[----:B------:R-:W-:Y:S01]  /*01a0*/  VIADD R5, R18, 0x10 ;  /* 0x0000001012057836 */ /* 0x000fe20000000000 */
[----:B------:R-:W-:Y:S01]  /*01b0*/  LOP3.LUT R3, R16, 0x7ffffff0, RZ, 0xc0, !PT ;  /* 0x7ffffff010037812 */ /* 0x000fe200078ec0ff */
[----:B------:R-:W-:-:S03]  /*01c0*/  IMAD.MOV.U32 R12, RZ, RZ, R21 ;  /* 0x000000ffff0c7224 */ /* 0x000fc600078e0015 */
[----:B------:R-:W-:Y:S02]  /*01d0*/  LEA R5, R2, R5, 0x18 ;  /* 0x0000000502057211 */ /* 0x000fe400078ec0ff */
[----:B------:R-:W-:-:S03]  /*01e0*/  IADD3 R14, PT, PT, -R3, RZ, RZ ;  /* 0x000000ff030e7210 */ /* 0x000fc60007ffe1ff */
[----:B------:R-:W-:Y:S01]  /*01f0*/  VIADD R13, R5, 0x40 ;  /* 0x00000040050d7836 */ /* 0x000fe20000000000 */
[----:B0-----:R-:W-:-:S04]  /*0200*/  UIADD3 UR4, UP0, UPT, UR4, 0x40, URZ ;  /* 0x0000004004047890 */ /* 0x001fc8000ff1e0ff */
[----:B------:R-:W-:-:S12]  /*0210*/  UIADD3.X UR5, UPT, UPT, URZ, UR5, URZ, UP0, !UPT ;  /* 0x00000005ff057290 */ /* 0x000fd800087fe4ff */
.L_x_10:
[----:B------:R-:W-:Y:S01]  /*0220*/  MOV R25, UR5 ;  /* 0x0000000500197c02 */ /* 0x000fe20008000f00 */
[----:B------:R-:W-:-:S04]  /*0230*/  IMAD.U32 R24, RZ, RZ, UR4 ;  /* 0x00000004ff187e24 */ /* 0x000fc8000f8e00ff */
[----:B------:R-:W-:-:S05]  /*0240*/  IMAD.WIDE R24, R12, 0x8, R24 ;  /* 0x000000080c187825 */ /* 0x000fca00078e0218 */
[----:B------:R-:W2:Y:S04]  /*0250*/  LDG.E.64 R8, desc[UR6][R24.64+-0x40] ;  /* 0xffffc00618087981 */ /* 0x000ea8000c1e1b00 */
[----:B------:R-:W2:Y:S04]  /*0260*/  LDG.E.64 R10, desc[UR6][R24.64+-0x38] ;  /* 0xffffc806180a7981 */ /* 0x000ea8000c1e1b00 */
[----:B------:R-:W3:Y:S04]  /*0270*/  LDG.E.64 R4, desc[UR6][R24.64+-0x30] ;  /* 0xffffd00618047981 */ /* 0x000ee8000c1e1b00 */
[----:B------:R-:W3:Y:S04]  /*0280*/  LDG.E.64 R6, desc[UR6][R24.64+-0x28] ;  /* 0xffffd80618067981 */ /* 0x000ee8000c1e1b00 */
[----:B--2---:R0:W-:Y:S04]  /*0290*/  STS.128 [R13+-0x40], R8 ;  /* 0xffffc0080d007388 */ /* 0x0041e80000000c00 */
[----:B---3--:R1:W-:Y:S04]  /*02a0*/  STS.128 [R13+-0x30], R4 ;  /* 0xffffd0040d007388 */ /* 0x0083e80000000c00 */
[----:B0-----:R-:W2:Y:S04]  /*02b0*/  LDG.E.64 R8, desc[UR6][R24.64+-0x20] ;  /* 0xffffe00618087981 */ /* 0x001ea8000c1e1b00 */
[----:B------:R-:W2:Y:S04]  /*02c0*/  LDG.E.64 R10, desc[UR6][R24.64+-0x18] ;  /* 0xffffe806180a7981 */ /* 0x000ea8000c1e1b00 */
[----:B-1----:R-:W3:Y:S04]  /*02d0*/  LDG.E.64 R4, desc[UR6][R24.64+-0x10] ;  /* 0xfffff00618047981 */ /* 0x002ee8000c1e1b00 */
[----:B------:R-:W3:Y:S04]  /*02e0*/  LDG.E.64 R6, desc[UR6][R24.64+-0x8] ;  /* 0xfffff80618067981 */ /* 0x000ee8000c1e1b00 */
[----:B--2---:R0:W-:Y:S04]  /*02f0*/  STS.128 [R13+-0x20], R8 ;  /* 0xffffe0080d007388 */ /* 0x0041e80000000c00 */
[----:B---3--:R1:W-:Y:S04]  /*0300*/  STS.128 [R13+-0x10], R4 ;  /* 0xfffff0040d007388 */ /* 0x0083e80000000c00 */
[----:B0-----:R-:W2:Y:S04]  /*0310*/  LDG.E.64 R8, desc[UR6][R24.64+0x10] ;  /* 0x0000100618087981 */ /* 0x001ea8000c1e1b00 */
[----:B------:R-:W2:Y:S04]  /*0320*/  LDG.E.64 R10, desc[UR6][R24.64+0x18] ;  /* 0x00001806180a7981 */ /* 0x000ea8000c1e1b00 */
[----:B-1----:R-:W3:Y:S04]  /*0330*/  LDG.E.64 R4, desc[UR6][R24.64] ;  /* 0x0000000618047981 */ /* 0x002ee8000c1e1b00 */
[----:B------:R-:W3:Y:S01]  /*0340*/  LDG.E.64 R6, desc[UR6][R24.64+0x8] ;  /* 0x0000080618067981 */ /* 0x000ee2000c1e1b00 */
[----:B------:R-:W-:-:S03]  /*0350*/  VIADD R14, R14, 0x10 ;  /* 0x000000100e0e7836 */ /* 0x000fc60000000000 */
[----:B--2---:R0:W-:Y:S04]  /*0360*/  STS.128 [R13+0x10], R8 ;  /* 0x000010080d007388 */ /* 0x0041e80000000c00 */
[----:B---3--:R1:W-:Y:S04]  /*0370*/  STS.128 [R13], R4 ;  /* 0x000000040d007388 */ /* 0x0083e80000000c00 */
[----:B0-----:R-:W2:Y:S04]  /*0380*/  LDG.E.64 R8, desc[UR6][R24.64+0x30] ;  /* 0x0000300618087981 */ /* 0x001ea8000c1e1b00 */
[----:B------:R-:W2:Y:S04]  /*0390*/  LDG.E.64 R10, desc[UR6][R24.64+0x38] ;  /* 0x00003806180a7981 */ /* 0x000ea8000c1e1b00 */
[----:B-1----:R-:W3:Y:S04]  /*03a0*/  LDG.E.64 R4, desc[UR6][R24.64+0x20] ;  /* 0x0000200618047981 */ /* 0x002ee8000c1e1b00 */
[----:B------:R-:W3:Y:S01]  /*03b0*/  LDG.E.64 R6, desc[UR6][R24.64+0x28] ;  /* 0x0000280618067981 */ /* 0x000ee2000c1e1b00 */
[----:B------:R-:W-:Y:S01]  /*03c0*/  ISETP.NE.AND P1, PT, R14, RZ, PT ;  /* 0x000000ff0e00720c */ /* 0x000fe20003f25270 */
[----:B------:R-:W-:-:S02]  /*03d0*/  VIADD R12, R12, 0x10 ;  /* 0x000000100c0c7836 */ /* 0x000fc40000000000 */
[----:B--2---:R-:W-:Y:S04]  /*03e0*/  STS.128 [R13+0x30], R8 ;  /* 0x000030080d007388 */ /* 0x004fe80000000c00 */
[----:B---3--:R0:W-:Y:S02]  /*03f0*/  STS.128 [R13+0x20], R4 ;  /* 0x000020040d007388 */ /* 0x0081e40000000c00 */
[----:B0-----:R-:W-:-:S04]  /*0400*/  IADD3 R13, PT, PT, R13, 0x80, RZ ;  /* 0x000000800d0d7810 */ /* 0x001fc80007ffe0ff */
[----:B------:R-:W-:Y:S05]  /*0410*/  @P1 BRA `(.L_x_10) ;  /* 0xfffffffc00801947 */ /* 0x000fea000383ffff */
.L_x_9:
[----:B------:R-:W-:Y:S05]  /*0420*/  @!P0 BRA `(.L_x_8) ;  /* 0x0000000000e08947 */ /* 0x000fea0003800000 */
[----:B------:R-:W-:Y:S02]  /*0430*/  ISETP.GE.U32.AND P0, PT, R15, 0x8, PT ;  /* 0x000000080f00780c */ /* 0x000fe40003f06070 */
[----:B------:R-:W-:-:S04]  /*0440*/  LOP3.LUT R24, R16, 0x7, RZ, 0xc0, !PT ;  /* 0x0000000710187812 */ /* 0x000fc800078ec0ff */
[----:B------:R-:W-:-:S07]  /*0450*/  ISETP.NE.AND P1, PT, R24, RZ, PT ;  /* 0x000000ff1800720c */ /* 0x000fce0003f25270 */
[----:B------:R-:W-:Y:S06]  /*0460*/  @!P0 BRA `(.L_x_11) ;  /* 0x00000000004c8947 */ /* 0x000fec0003800000 */
[----:B------:R-:W0:Y:S01]  /*0470*/  LDC.64 R26, c[0x0][0x388] ;  /* 0x0000e200ff1a7b82 */ /* 0x000e220000000a00 */
[----:B------:R-:W-:-:S04]  /*0480*/  IMAD.IADD R5, R21, 0x1, R3 ;  /* 0x0000000115057824 */ /* 0x000fc800078e0203 */
[----:B0-----:R-:W-:-:S05]  /*0490*/  IMAD.WIDE R26, R5, 0x8, R26 ;  /* 0x00000008051a7825 */ /* 0x001fca00078e021a */
[----:B------:R-:W2:Y:S04]  /*04a0*/  LDG.E.64 R8, desc[UR6][R26.64] ;  /* 0x000000061a087981 */ /* 0x000ea8000c1e1b00 */
[----:B------:R-:W2:Y:S01]  /*04b0*/  LDG.E.64 R10, desc[UR6][R26.64+0x8] ;  /* 0x000008061a0a7981 */ /* 0x000ea2000c1e1b00 */
[----:B------:R-:W-:-:S03]  /*04c0*/  VIADD R5, R18, 0x10 ;  /* 0x0000001012057836 */ /* 0x000fc60000000000 */
[----:B------:R-:W3:Y:S02]  /*04d0*/  LDG.E.64 R6, desc[UR6][R26.64+0x18] ;  /* 0x000018061a067981 */ /* 0x000ee4000c1e1b00 */
[----:B------:R-:W-:Y:S02]  /*04e0*/  LEA R4, R2, R5, 0x18 ;  /* 0x0000000502047211 */ /* 0x000fe400078ec0ff */
[----:B------:R-:W4:Y:S02]  /*04f0*/  LDG.E.64 R12, desc[UR6][R26.64+0x30] ;  /* 0x000030061a0c7981 */ /* 0x000f24000c1e1b00 */
[C---:B------:R-:W-:Y:S02]  /*0500*/  LEA R25, R3.reuse, R4, 0x3 ;  /* 0x0000000403197211 */ /* 0x040fe400078e18ff */
[----:B------:R-:W3:Y:S04]  /*0510*/  LDG.E.64 R4, desc[UR6][R26.64+0x10] ;  /* 0x000010061a047981 */ /* 0x000ee8000c1e1b00 */
[----:B------:R-:W4:Y:S04]  /*0520*/  LDG.E.64 R14, desc[UR6][R26.64+0x38] ;  /* 0x000038061a0e7981 */ /* 0x000f28000c1e1b00 */
[----:B--2---:R0:W-:Y:S04]  /*0530*/  STS.128 [R25], R8 ;  /* 0x0000000819007388 */ /* 0x0041e80000000c00 */
[----:B0-----:R-:W2:Y:S04]  /*0540*/  LDG.E.64 R8, desc[UR6][R26.64+0x20] ;  /* 0x000020061a087981 */ /* 0x001ea8000c1e1b00 */
[----:B------:R-:W2:Y:S04]  /*0550*/  LDG.E.64 R10, desc[UR6][R26.64+0x28] ;  /* 0x000028061a0a7981 */ /* 0x000ea8000c1e1b00 */
[----:B---3--:R0:W-:Y:S04]  /*0560*/  STS.128 [R25+0x10], R4 ;  /* 0x0000100419007388 */ /* 0x0081e80000000c00 */
[----:B----4-:R0:W-:Y:S01]  /*0570*/  STS.128 [R25+0x30], R12 ;  /* 0x0000300c19007388 */ /* 0x0101e20000000c00 */
[----:B------:R-:W-:-:S03]  /*0580*/  VIADD R3, R3, 0x8 ;  /* 0x0000000803037836 */ /* 0x000fc60000000000 */
[----:B--2---:R0:W-:Y:S04]  /*0590*/  STS.128 [R25+0x20], R8 ;  /* 0x0000200819007388 */ /* 0x0041e80000000c00 */
.L_x_11:
[----:B------:R-:W-:Y:S05]  /*05a0*/  @!P1 BRA `(.L_x_8) ;  /* 0x0000000000809947 */ /* 0x000fea0003800000 */
[----:B------:R-:W-:Y:S02]  /*05b0*/  ISETP.GE.U32.AND P0, PT, R24, 0x4, PT ;  /* 0x000000041800780c */ /* 0x000fe40003f06070 */
[----:B0-----:R-:W-:-:S04]  /*05c0*/  LOP3.LUT R12, R16, 0x3, RZ, 0xc0, !PT ;  /* 0x00000003100c7812 */ /* 0x001fc800078ec0ff */
[----:B------:R-:W-:-:S07]  /*05d0*/  ISETP.NE.AND P1, PT, R12, RZ, PT ;  /* 0x000000ff0c00720c */ /* 0x000fce0003f25270 */
[----:B------:R-:W-:Y:S06]  /*05e0*/  @!P0 BRA `(.L_x_12) ;  /* 0x0000000000348947 */ /* 0x000fec0003800000 */
[----:B------:R-:W0:Y:S01]  /*05f0*/  LDC.64 R4, c[0x0][0x388] ;  /* 0x0000e200ff047b82 */ /* 0x000e220000000a00 */
[----:B------:R-:W-:-:S04]  /*0600*/  IMAD.IADD R15, R21, 0x1, R3 ;  /* 0x00000001150f7824 */ /* 0x000fc800078e0203 */
[----:B0-----:R-:W-:-:S05]  /*0610*/  IMAD.WIDE R14, R15, 0x8, R4 ;  /* 0x000000080f0e7825 */ /* 0x001fca00078e0204 */
[----:B------:R-:W2:Y:S04]  /*0620*/  LDG.E.64 R4, desc[UR6][R14.64] ;  /* 0x000000060e047981 */ /* 0x000ea8000c1e1b00 */
[----:B------:R-:W2:Y:S04]  /*0630*/  LDG.E.64 R6, desc[UR6][R14.64+0x8] ;  /* 0x000008060e067981 */ /* 0x000ea8000c1e1b00 */
[----:B------:R-:W3:Y:S04]  /*0640*/  LDG.E.64 R8, desc[UR6][R14.64+0x10] ;  /* 0x000010060e087981 */ /* 0x000ee8000c1e1b00 */
[----:B------:R-:W3:Y:S01]  /*0650*/  LDG.E.64 R10, desc[UR6][R14.64+0x18] ;  /* 0x000018060e0a7981 */ /* 0x000ee2000c1e1b00 */
[----:B------:R-:W-:-:S04]  /*0660*/  IADD3 R13, PT, PT, R18, 0x10, RZ ;  /* 0x00000010120d7810 */ /* 0x000fc80007ffe0ff */
[----:B------:R-:W-:-:S05]  /*0670*/  LEA R24, R2, R13, 0x18 ;  /* 0x0000000d02187211 */ /* 0x000fca00078ec0ff */
[C---:B------:R-:W-:Y:S02]  /*0680*/  IMAD R13, R3.reuse, 0x8, R24 ;  /* 0x00000008030d7824 */ /* 0x040fe400078e0218 */
[----:B------:R-:W-:-:S03]  /*0690*/  VIADD R3, R3, 0x4 ;  /* 0x0000000403037836 */ /* 0x000fc60000000000 */
[----:B--2---:R0:W-:Y:S04]  /*06a0*/  STS.128 [R13], R4 ;  /* 0x000000040d007388 */ /* 0x0041e80000000c00 */
[----:B---3--:R0:W-:Y:S02]  /*06b0*/  STS.128 [R13+0x10], R8 ;  /* 0x000010080d007388 */ /* 0x0081e40000000c00 */
.L_x_12:
[----:B------:R-:W-:Y:S05]  /*06c0*/  @!P1 BRA `(.L_x_8) ;  /* 0x0000000000389947 */ /* 0x000fea0003800000 */
[----:B0-----:R-:W0:Y:S01]  /*06d0*/  LDC.64 R4, c[0x0][0x388] ;  /* 0x0000e200ff047b82 */ /* 0x001e220000000a00 */
[----:B------:R-:W-:Y:S01]  /*06e0*/  IADD3 R7, PT, PT, R18, 0x10, RZ ;  /* 0x0000001012077810 */ /* 0x000fe20007ffe0ff */
[----:B------:R-:W-:-:S03]  /*06f0*/  IMAD.MOV R12, RZ, RZ, -R12 ;  /* 0x000000ffff0c7224 */ /* 0x000fc600078e0a0c */
[----:B------:R-:W-:-:S05]  /*0700*/  LEA R6, R2, R7, 0x18 ;  /* 0x0000000702067211 */ /* 0x000fca00078ec0ff */
[----:B------:R-:W-:Y:S01]  /*0710*/  IMAD R9, R3, 0x8, R6 ;  /* 0x0000000803097824 */ /* 0x000fe200078e0206 */
[----:B------:R-:W-:-:S07]  /*0720*/  IADD3 R3, PT, PT, R21, R3, RZ ;  /* 0x0000000315037210 */ /* 0x000fce0007ffe0ff */
.L_x_13:
[----:B0-----:R-:W-:-:S06]  /*0730*/  IMAD.WIDE R6, R3, 0x8, R4 ;  /* 0x0000000803067825 */ /* 0x001fcc00078e0204 */
[----:B------:R-:W2:Y:S01]  /*0740*/  LDG.E.64 R6, desc[UR6][R6.64] ;  /* 0x0000000606067981 */ /* 0x000ea2000c1e1b00 */
[----:B------:R-:W-:Y:S02]  /*0750*/  VIADD R12, R12, 0x1 ;  /* 0x000000010c0c7836 */ /* 0x000fe40000000000 */
[----:B------:R-:W-:-:S03]  /*0760*/  VIADD R3, R3, 0x1 ;  /* 0x0000000103037836 */ /* 0x000fc60000000000 */
[----:B------:R-:W-:Y:S01]  /*0770*/  ISETP.NE.AND P0, PT, R12, RZ, PT ;  /* 0x000000ff0c00720c */ /* 0x000fe20003f05270 */
[----:B--2---:R0:W-:Y:S02]  /*0780*/  STS.64 [R9], R6 ;  /* 0x0000000609007388 */ /* 0x0041e40000000a00 */
[----:B0-----:R-:W-:-:S10]  /*0790*/  IADD3 R9, PT, PT, R9, 0x8, RZ ;  /* 0x0000000809097810 */ /* 0x001fd40007ffe0ff */
[----:B------:R-:W-:Y:S05]  /*07a0*/  @P0 BRA `(.L_x_13) ;  /* 0xfffffffc00e00947 */ /* 0x000fea000383ffff */
.L_x_8:
[----:B0-----:R-:W-:Y:S02]  /*07b0*/  VIADD R4, R0, 0x1 ;  /* 0x0000000100047836 */ /* 0x001fe40000000000 */
[----:B------:R-:W-:-:S03]  /*07c0*/  IMAD R3, R16, R16, RZ ;  /* 0x0000001010037224 */ /* 0x000fc600078e02ff */
[----:B------:R-:W-:-:S04]  /*07d0*/  ISETP.GE.AND P0, PT, R4, R19, PT ;  /* 0x000000130400720c */ /* 0x000fc80003f06270 */
[----:B------:R-:W-:-:S04]  /*07e0*/  ISETP.GE.OR P0, PT, R20, R3, P0 ;  /* 0x000000031400720c */ /* 0x000fc80000706670 */
[----:B------:R-:W-:-:S13]  /*07f0*/  ISETP.LE.OR P0, PT, R20, R21, P0 ;  /* 0x000000151400720c */ /* 0x000fda0000703670 */
[----:B------:R-:W-:Y:S05]  /*0800*/  @P0 EXIT ;  /* 0x000000000000094d */ /* 0x000fea0003800000 */
[----:B------:R-:W-:-:S05]  /*0810*/  LOP3.LUT R3, RZ, R17, RZ, 0x33, !PT ;  /* 0x00000011ff037212 */ /* 0x000fca00078e33ff */
[----:B------:R-:W-:-:S05]  /*0820*/  IMAD.IADD R3, R3, 0x1, R16 ;  /* 0x0000000103037824 */ /* 0x000fca00078e0210 */
[----:B------:R-:W-:-:S13]  /*0830*/  LOP3.LUT P0, R3, R3, 0x3, RZ, 0xc0, !PT ;  /* 0x0000000303037812 */ /* 0x000fda000780c0ff */
[----:B------:R-:W-:Y:S05]  /*0840*/  @!P0 BRA `(.L_x_14) ;  /* 0x0000000000488947 */ /* 0x000fea0003800000 */
[----:B------:R-:W0:Y:S01]  /*0850*/  LDC.64 R6, c[0x0][0x388] ;  /* 0x0000e200ff067b82 */ /* 0x000e220000000a00 */
[----:B------:R-:W-:Y:S01]  /*0860*/  IADD3 R5, PT, PT, R18, 0x10, RZ ;  /* 0x0000001012057810 */ /* 0x000fe20007ffe0ff */
[----:B------:R-:W-:-:S03]  /*0870*/  IMAD.MOV R3, RZ, RZ, -R3 ;  /* 0x000000ffff037224 */ /* 0x000fc600078e0a03 */
[----:B------:R-:W-:-:S05]  /*0880*/  LEA R8, R2, R5, 0x18 ;  /* 0x0000000502087211 */ /* 0x000fca00078ec0ff */
[----:B------:R-:W-:-:S05]  /*0890*/  IMAD R5, R17, 0x8, R8 ;  /* 0x0000000811057824 */ /* 0x000fca00078e0208 */
[----:B------:R-:W-:-:S07]  /*08a0*/  IADD3 R5, PT, PT, R5, 0x8, RZ ;  /* 0x0000000805057810 */ /* 0x000fce0007ffe0ff */
.L_x_15:
[C---:B01----:R-:W-:Y:S01]  /*08b0*/  IMAD.WIDE R8, R4.reuse, 0x8, R6 ;  /* 0x0000000804087825 */ /* 0x043fe200078e0206 */
[----:B------:R0:W1:Y:S04]  /*08c0*/  LDS.64 R12, [R5] ;  /* 0x00000000050c7984 */ /* 0x0000680000000a00 */
[----:B------:R-:W1:Y:S01]  /*08d0*/  LDG.E.64 R10, desc[UR6][R8.64] ;  /* 0x00000006080a7981 */ /* 0x000e62000c1e1b00 */
[----:B------:R-:W-:Y:S01]  /*08e0*/  VIADD R3, R3, 0x1 ;  /* 0x0000000103037836 */ /* 0x000fe20000000000 */
[----:B------:R-:W-:Y:S01]  /*08f0*/  IADD3 R4, PT, PT, R4, 0x1, RZ ;  /* 0x0000000104047810 */ /* 0x000fe20007ffe0ff */
[----:B------:R-:W-:Y:S02]  /*0900*/  VIADD R0, R0, 0x1 ;  /* 0x0000000100007836 */ /* 0x000fe40000000000 */
[----:B0-----:R-:W-:Y:S01]  /*0910*/  VIADD R5, R5, 0x8 ;  /* 0x0000000805057836 */ /* 0x001fe20000000000 */
[----:B------:R-:W-:Y:S01]  /*0920*/  ISETP.NE.AND P0, PT, R3, RZ, PT ;  /* 0x000000ff0300720c */ /* 0x000fe20003f05270 */
[----:B-1----:R-:W-:-:S07]  /*0930*/  DFMA R10, -R22, R12, R10 ;  /* 0x0000000c160a722b */ /* 0x002fce000000010a */
[----:B------:R1:W-:Y:S05]  /*0940*/  STG.E.64 desc[UR6][R8.64], R10 ;  /* 0x0000000a08007986 */ /* 0x0003ea000c101b06 */
[----:B------:R-:W-:Y:S05]  /*0950*/  @P0 BRA `(.L_x_15) ;  /* 0xfffffffc00d40947 */ /* 0x000fea000383ffff */
[----:B------:R-:W-:-:S07]  /*0960*/  VIADD R4, R0, 0x1 ;  /* 0x0000000100047836 */ /* 0x000fce0000000000 */
.L_x_14:
[----:B------:R-:W-:-:S04]  /*0970*/  IADD3 R16, PT, PT, -R17, -0x2, R16 ;  /* 0xfffffffe11107810 */ /* 0x000fc80007ffe110 */
[----:B------:R-:W-:-:S13]  /*0980*/  ISETP.GE.U32.AND P0, PT, R16, 0x3, PT ;  /* 0x000000031000780c */ /* 0x000fda0003f06070 */
[----:B------:R-:W-:Y:S05]  /*0990*/  @!P0 EXIT ;  /* 0x000000000000894d */ /* 0x000fea0003800000 */
[----:B------:R-:W0:Y:S01]  /*09a0*/  LDCU.64 UR4, c[0x0][0x388] ;  /* 0x00007100ff0477ac */ /* 0x000e220008000a00 */
[----:B------:R-:W-:Y:S01]  /*09b0*/  IADD3 R19, PT, PT, -R19, R4, RZ ;  /* 0x0000000413137210 */ /* 0x000fe20007ffe1ff */
[----:B------:R-:W-:Y:S01]  /*09c0*/  VIADD R5, R18, 0x10 ;  /* 0x0000001012057836 */ /* 0x000fe20000000000 */
[----:B------:R-:W-:Y:S01]  /*09d0*/  BSSY.RECONVERGENT B0, `(.L_x_16) ;  /* 0x000008c000007945 */ /* 0x000fe20003800200 */
[----:B------:R-:W-:Y:S01]  /*09e0*/  IMAD.SHL.U32 R3, R20, 0x8, RZ ;  /* 0x0000000814037824 */ /* 0x000fe200078e00ff */
[----:B------:R-:W-:Y:S02]  /*09f0*/  ISETP.GE.AND P0, PT, R19, RZ, PT ;  /* 0x000000ff1300720c */ /* 0x000fe40003f06270 */
[----:B------:R-:W-:Y:S02]  /*0a00*/  LEA R5, R2, R5, 0x18 ;  /* 0x0000000502057211 */ /* 0x000fe400078ec0ff */
[----:B------:R-:W-:-:S04]  /*0a10*/  LEA R0, R4, -R3, 0x3 ;  /* 0x8000000304007211 */ /* 0x000fc800078e18ff */
[----:B------:R-:W-:Y:S01]  /*0a20*/  IADD3 R0, PT, PT, R0, 0x10, R5 ;  /* 0x0000001000007810 */ /* 0x000fe20007ffe005 */
[----:B0-----:R-:W-:-:S04]  /*0a30*/  UIADD3 UR4, UP0, UPT, UR4, 0x10, URZ ;  /* 0x0000001004047890 */ /* 0x001fc8000ff1e0ff */
[----:B------:R-:W-:Y:S02]  /*0a40*/  UIADD3.X UR5, UPT, UPT, URZ, UR5, URZ, UP0, !UPT ;  /* 0x00000005ff057290 */ /* 0x000fe400087fe4ff */
[----:B------:R-:W-:-:S04]  /*0a50*/  IMAD.U32 R2, RZ, RZ, UR4 ;  /* 0x00000004ff027e24 */ /* 0x000fc8000f8e00ff */
[----:B------:R-:W-:Y:S01]  /*0a60*/  IMAD.U32 R3, RZ, RZ, UR5 ;  /* 0x00000005ff037e24 */ /* 0x000fe2000f8e00ff */
[----:B------:R-:W-:Y:S06]  /*0a70*/  @P0 BRA `(.L_x_17) ;  /* 0x0000000800040947 */ /* 0x000fec0003800000 */
[----:B------:R-:W-:Y:S01]  /*0a80*/  IADD3 R5, PT, PT, -R19, RZ, RZ ;  /* 0x000000ff13057210 */ /* 0x000fe20007ffe1ff */
[----:B------:R-:W-:Y:S01]  /*0a90*/  BSSY.RECONVERGENT B1, `(.L_x_18) ;  /* 0x0000051000017945 */ /* 0x000fe20003800200 */
[----:B------:R-:W-:Y:S02]  /*0aa0*/  PLOP3.LUT P0, PT, PT, PT, PT, 0x80, 0x8 ;  /* 0x000000000008781c */ /* 0x000fe40003f0f070 */
[----:B------:R-:W-:-:S13]  /*0ab0*/  ISETP.GT.AND P1, PT, R5, 0xc, PT ;  /* 0x0000000c0500780c */ /* 0x000fda0003f24270 */
[----:B------:R-:W-:Y:S05]  /*0ac0*/  @!P1 BRA `(.L_x_19) ;  /* 0x0000000400349947 */ /* 0x000fea0003800000 */
[----:B------:R-:W-:-:S13]  /*0ad0*/  PLOP3.LUT P0, PT, PT, PT, PT, 0x8, 0x80 ;  /* 0x000000000080781c */ /* 0x000fda0003f0e170 */
.L_x_20:
[C---:B-1----:R-:W-:Y:S01]  /*0ae0*/  IMAD.WIDE R8, R4.reuse, 0x8, R2 ;  /* 0x0000000804087825 */ /* 0x042fe200078e0202 */
[----:B0-----:R-:W0:Y:S04]  /*0af0*/  LDS.64 R14, [R0] ;  /* 0x00000000000e7984 */ /* 0x001e280000000a00 */
[----:B------:R-:W0:Y:S04]  /*0b00*/  LDG.E.64 R10, desc[UR6][R8.64] ;  /* 0x00000006080a7981 */ /* 0x000e28000c1e1b00 */
[----:B------:R-:W2:Y:S04]  /*0b10*/  LDG.E.64 R6, desc[UR6][R8.64+-0x10] ;  /* 0xfffff00608067981 */ /* 0x000ea8000c1e1b00 */
[----:B------:R-:W3:Y:S04]  /*0b20*/  LDG.E.64 R20, desc[UR6][R8.64+-0x8] ;  /* 0xfffff80608147981 */ /* 0x000ee8000c1e1b00 */
[----:B------:R-:W4:Y:S04]  /*0b30*/  LDG.E.64 R12, desc[UR6][R8.64+0x8] ;  /* 0x00000806080c7981 */ /* 0x000f28000c1e1b00 */
[----:B------:R-:W2:Y:S04]  /*0b40*/  LDS.64 R26, [R0+-0x10] ;  /* 0xfffff000001a7984 */ /* 0x000ea80000000a00 */
[----:B------:R-:W3:Y:S04]  /*0b50*/  LDS.64 R24, [R0+-0x8] ;  /* 0xfffff80000187984 */ /* 0x000ee80000000a00 */
[----:B------:R-:W4:Y:S04]  /*0b60*/  LDS.64 R16, [R0+0x8] ;  /* 0x0000080000107984 */ /* 0x000f280000000a00 */
[----:B------:R-:W-:Y:S01]  /*0b70*/  LDS.64 R28, [R0+0x18] ;  /* 0x00001800001c7984 */ /* 0x000fe20000000a00 */
[C---:B0-----:R-:W-:Y:S01]  /*0b80*/  DFMA R14, -R22.reuse, R14, R10 ;  /* 0x0000000e160e722b */ /* 0x041fe2000000010a */
[----:B------:R-:W-:Y:S01]  /*0b90*/  VIADD R11, R4, 0x4 ;  /* 0x00000004040b7836 */ /* 0x000fe20000000000 */
[----:B--2---:R-:W-:-:S02]  /*0ba0*/  DFMA R6, -R22, R26, R6 ;  /* 0x0000001a1606722b */ /* 0x004fc40000000106 */
[C---:B---3--:R-:W-:Y:S01]  /*0bb0*/  DFMA R20, -R22.reuse, R24, R20 ;  /* 0x000000181614722b */ /* 0x048fe20000000114 */
[----:B------:R-:W-:Y:S01]  /*0bc0*/  IMAD.WIDE R10, R11, 0x8, R2 ;  /* 0x000000080b0a7825 */ /* 0x000fe200078e0202 */
[----:B----4-:R-:W-:-:S03]  /*0bd0*/  DFMA R12, -R22, R16, R12 ;  /* 0x00000010160c722b */ /* 0x010fc6000000010c */
[----:B------:R0:W-:Y:S04]  /*0be0*/  STG.E.64 desc[UR6][R8.64+-0x10], R6 ;  /* 0xfffff00608007986 */ /* 0x0001e8000c101b06 */
[----:B------:R-:W-:Y:S04]  /*0bf0*/  STG.E.64 desc[UR6][R8.64+-0x8], R20 ;  /* 0xfffff81408007986 */ /* 0x000fe8000c101b06 */
[----:B------:R1:W-:Y:S04]  /*0c00*/  STG.E.64 desc[UR6][R8.64], R14 ;  /* 0x0000000e08007986 */ /* 0x0003e8000c101b06 */
[----:B------:R2:W-:Y:S04]  /*0c10*/  STG.E.64 desc[UR6][R8.64+0x8], R12 ;  /* 0x0000080c08007986 */ /* 0x0005e8000c101b06 */
[----:B0-----:R-:W3:Y:S04]  /*0c20*/  LDG.E.64 R6, desc[UR6][R10.64+-0x10] ;  /* 0xfffff0060a067981 */ /* 0x001ee8000c1e1b00 */
[----:B------:R-:W4:Y:S04]  /*0c30*/  LDG.E.64 R26, desc[UR6][R10.64+-0x8] ;  /* 0xfffff8060a1a7981 */ /* 0x000f28000c1e1b00 */
[----:B-1----:R-:W5:Y:S04]  /*0c40*/  LDG.E.64 R14, desc[UR6][R10.64+0x8] ;  /* 0x000008060a0e7981 */ /* 0x002f68000c1e1b00 */
[----:B--2---:R-:W2:Y:S04]  /*0c50*/  LDG.E.64 R12, desc[UR6][R10.64] ;  /* 0x000000060a0c7981 */ /* 0x004ea8000c1e1b00 */
[----:B------:R-:W-:Y:S04]  /*0c60*/  LDS.64 R24, [R0+0x28] ;  /* 0x0000280000187984 */ /* 0x000fe80000000a00 */
[----:B------:R-:W3:Y:S04]  /*0c70*/  LDS.64 R20, [R0+0x10] ;  /* 0x0000100000147984 */ /* 0x000ee80000000a00 */
[----:B------:R-:W2:Y:S01]  /*0c80*/  LDS.64 R16, [R0+0x20] ;  /* 0x0000200000107984 */ /* 0x000ea20000000a00 */
[----:B------:R-:W-:-:S04]  /*0c90*/  VIADD R9, R4, 0x8 ;  /* 0x0000000804097836 */ /* 0x000fc80000000000 */
[----:B------:R-:W-:Y:S01]  /*0ca0*/  IMAD.WIDE R8, R9, 0x8, R2 ;  /* 0x0000000809087825 */ /* 0x000fe200078e0202 */
[C---:B---3--:R-:W-:Y:S01]  /*0cb0*/  DFMA R6, -R22.reuse, R20, R6 ;  /* 0x000000141606722b */ /* 0x048fe20000000106 */
[----:B------:R-:W-:Y:S01]  /*0cc0*/  LDS.64 R20, [R0+0x48] ;  /* 0x0000480000147984 */ /* 0x000fe20000000a00 */
[----:B----4-:R-:W-:-:S03]  /*0cd0*/  DFMA R26, -R22, R28, R26 ;  /* 0x0000001c161a722b */ /* 0x010fc6000000011a */
[----:B------:R-:W0:Y:S01]  /*0ce0*/  LDS.64 R28, [R0+0x38] ;  /* 0x00003800001c7984 */ /* 0x000e220000000a00 */
[C---:B-----5:R-:W-:Y:S02]  /*0cf0*/  DFMA R14, -R22.reuse, R24, R14 ;  /* 0x00000018160e722b */ /* 0x060fe4000000010e */
[----:B--2---:R-:W-:Y:S01]  /*0d00*/  DFMA R12, -R22, R16, R12 ;  /* 0x00000010160c722b */ /* 0x004fe2000000010c */
[----:B------:R1:W-:Y:S04]  /*0d10*/  STG.E.64 desc[UR6][R10.64+-0x10], R6 ;  /* 0xfffff0060a007986 */ /* 0x0003e8000c101b06 */
[----:B------:R-:W-:Y:S04]  /*0d20*/  STG.E.64 desc[UR6][R10.64+-0x8], R26 ;  /* 0xfffff81a0a007986 */ /* 0x000fe8000c101b06 */
[----:B------:R2:W-:Y:S04]  /*0d30*/  STG.E.64 desc[UR6][R10.64], R12 ;  /* 0x0000000c0a007986 */ /* 0x0005e8000c101b06 */
[----:B------:R3:W-:Y:S04]  /*0d40*/  STG.E.64 desc[UR6][R10.64+0x8], R14 ;  /* 0x0000080e0a007986 */ /* 0x0007e8000c101b06 */
[----:B------:R-:W0:Y:S04]  /*0d50*/  LDG.E.64 R24, desc[UR6][R8.64+-0x8] ;  /* 0xfffff80608187981 */ /* 0x000e28000c1e1b00 */
[----:B-1----:R-:W4:Y:S04]  /*0d60*/  LDG.E.64 R6, desc[UR6][R8.64+-0x10] ;  /* 0xfffff00608067981 */ /* 0x002f28000c1e1b00 */
[----:B--2---:R-:W2:Y:S04]  /*0d70*/  LDG.E.64 R12, desc[UR6][R8.64] ;  /* 0x00000006080c7981 */ /* 0x004ea8000c1e1b00 */
[----:B---3--:R-:W3:Y:S04]  /*0d80*/  LDG.E.64 R14, desc[UR6][R8.64+0x8] ;  /* 0x00000806080e7981 */ /* 0x008ee8000c1e1b00 */
[----:B------:R-:W4:Y:S04]  /*0d90*/  LDS.64 R26, [R0+0x30] ;  /* 0x00003000001a7984 */ /* 0x000f280000000a00 */
[----:B------:R-:W2:Y:S01]  /*0da0*/  LDS.64 R16, [R0+0x40] ;  /* 0x0000400000107984 */ /* 0x000ea20000000a00 */
[----:B------:R-:W-:-:S05]  /*0db0*/  IADD3 R11, PT, PT, R4, 0xc, RZ ;  /* 0x0000000c040b7810 */ /* 0x000fca0007ffe0ff */
[----:B------:R-:W-:Y:S01]  /*0dc0*/  IMAD.WIDE R10, R11, 0x8, R2 ;  /* 0x000000080b0a7825 */ /* 0x000fe200078e0202 */
[C---:B0-----:R-:W-:Y:S02]  /*0dd0*/  DFMA R24, -R22.reuse, R28, R24 ;  /* 0x0000001c1618722b */ /* 0x041fe40000000118 */
[C---:B----4-:R-:W-:Y:S01]  /*0de0*/  DFMA R6, -R22.reuse, R26, R6 ;  /* 0x0000001a1606722b */ /* 0x050fe20000000106 */
[----:B------:R-:W-:Y:S01]  /*0df0*/  LDS.64 R26, [R0+0x60] ;  /* 0x00006000001a7984 */ /* 0x000fe20000000a00 */
[C---:B--2---:R-:W-:Y:S02]  /*0e00*/  DFMA R28, -R22.reuse, R16, R12 ;  /* 0x00000010161c722b */ /* 0x044fe4000000010c */
[----:B---3--:R-:W-:-:S03]  /*0e10*/  DFMA R14, -R22, R20, R14 ;  /* 0x00000014160e722b */ /* 0x008fc6000000010e */
[----:B------:R-:W-:Y:S04]  /*0e20*/  STG.E.64 desc[UR6][R8.64+-0x10], R6 ;  /* 0xfffff00608007986 */ /* 0x000fe8000c101b06 */
[----:B------:R0:W-:Y:S04]  /*0e30*/  STG.E.64 desc[UR6][R8.64+-0x8], R24 ;  /* 0xfffff81808007986 */ /* 0x0001e8000c101b06 */
[----:B------:R-:W-:Y:S04]  /*0e40*/  STG.E.64 desc[UR6][R8.64], R28 ;  /* 0x0000001c08007986 */ /* 0x000fe8000c101b06 */
[----:B------:R1:W-:Y:S04]  /*0e50*/  STG.E.64 desc[UR6][R8.64+0x8], R14 ;  /* 0x0000080e08007986 */ /* 0x0003e8000c101b06 */
[----:B------:R-:W2:Y:S04]  /*0e60*/  LDG.E.64 R12, desc[UR6][R10.64+-0x8] ;  /* 0xfffff8060a0c7981 */ /* 0x000ea8000c1e1b00 */
[----:B0-----:R-:W3:Y:S04]  /*0e70*/  LDG.E.64 R24, desc[UR6][R10.64+-0x10] ;  /* 0xfffff0060a187981 */ /* 0x001ee8000c1e1b00 */
[----:B------:R-:W4:Y:S04]  /*0e80*/  LDG.E.64 R16, desc[UR6][R10.64] ;  /* 0x000000060a107981 */ /* 0x000f28000c1e1b00 */
[----:B-1----:R-:W5:Y:S04]  /*0e90*/  LDG.E.64 R14, desc[UR6][R10.64+0x8] ;  /* 0x000008060a0e7981 */ /* 0x002f68000c1e1b00 */
[----:B------:R-:W-:Y:S04]  /*0ea0*/  LDS.64 R28, [R0+0x50] ;  /* 0x00005000001c7984 */ /* 0x000fe80000000a00 */
[----:B------:R-:W2:Y:S04]  /*0eb0*/  LDS.64 R20, [R0+0x58] ;  /* 0x0000580000147984 */ /* 0x000ea80000000a00 */
[----:B------:R0:W5:Y:S01]  /*0ec0*/  LDS.64 R6, [R0+0x68] ;  /* 0x0000680000067984 */ /* 0x0001620000000a00 */
[----:B------:R-:W-:-:S05]  /*0ed0*/  VIADD R19, R19, 0x10 ;  /* 0x0000001013137836 */ /* 0x000fca0000000000 */
[----:B------:R-:W-:Y:S01]  /*0ee0*/  ISETP.GE.AND P1, PT, R19, -0xc, PT ;  /* 0xfffffff41300780c */ /* 0x000fe20003f26270 */
[----:B------:R-:W-:Y:S01]  /*0ef0*/  VIADD R4, R4, 0x10 ;  /* 0x0000001004047836 */ /* 0x000fe20000000000 */
[----:B0-----:R-:W-:Y:S01]  /*0f00*/  IADD3 R0, PT, PT, R0, 0x80, RZ ;  /* 0x0000008000007810 */ /* 0x001fe20007ffe0ff */
[C---:B--2---:R-:W-:Y:S02]  /*0f10*/  DFMA R12, -R22.reuse, R20, R12 ;  /* 0x00000014160c722b */ /* 0x044fe4000000010c */
[C---:B---3--:R-:W-:Y:S02]  /*0f20*/  DFMA R24, -R22.reuse, R28, R24 ;  /* 0x0000001c1618722b */ /* 0x048fe40000000118 */
[C---:B----4-:R-:W-:Y:S02]  /*0f30*/  DFMA R16, -R22.reuse, R26, R16 ;  /* 0x0000001a1610722b */ /* 0x050fe40000000110 */
[----:B-----5:R-:W-:-:S03]  /*0f40*/  DFMA R6, -R22, R6, R14 ;  /* 0x000000061606722b */ /* 0x020fc6000000010e */
[----:B------:R0:W-:Y:S04]  /*0f50*/  STG.E.64 desc[UR6][R10.64+-0x10], R24 ;  /* 0xfffff0180a007986 */ /* 0x0001e8000c101b06 */
[----:B------:R0:W-:Y:S04]  /*0f60*/  STG.E.64 desc[UR6][R10.64+-0x8], R12 ;  /* 0xfffff80c0a007986 */ /* 0x0001e8000c101b06 */
[----:B------:R0:W-:Y:S04]  /*0f70*/  STG.E.64 desc[UR6][R10.64], R16 ;  /* 0x000000100a007986 */ /* 0x0001e8000c101b06 */
[----:B------:R0:W-:Y:S01]  /*0f80*/  STG.E.64 desc[UR6][R10.64+0x8], R6 ;  /* 0x000008060a007986 */ /* 0x0001e2000c101b06 */
[----:B------:R-:W-:Y:S05]  /*0f90*/  @!P1 BRA `(.L_x_20) ;  /* 0xfffffff800d09947 */ /* 0x000fea000383ffff */
.L_x_19:
[----:B------:R-:W-:Y:S05]  /*0fa0*/  BSYNC.RECONVERGENT B1 ;  /* 0x0000000000017941 */ /* 0x000fea0003800200 */
.L_x_18:
[----:B------:R-:W-:Y:S01]  /*0fb0*/  IMAD.MOV R5, RZ, RZ, -R19 ;  /* 0x000000ffff057224 */ /* 0x000fe200078e0a13 */
[----:B------:R-:W-:Y:S04]  /*0fc0*/  BSSY.RECONVERGENT B1, `(.L_x_21) ;  /* 0x000002a000017945 */ /* 0x000fe80003800200 */
[----:B------:R-:W-:-:S13]  /*0fd0*/  ISETP.GT.AND P1, PT, R5, 0x4, PT ;  /* 0x000000040500780c */ /* 0x000fda0003f24270 */
[----:B------:R-:W-:Y:S05]  /*0fe0*/  @!P1 BRA `(.L_x_22) ;  /* 0x00000000009c9947 */ /* 0x000fea0003800000 */
[----:B-1----:R-:W-:Y:S01]  /*0ff0*/  IMAD.WIDE R8, R4, 0x8, R2 ;  /* 0x0000000804087825 */ /* 0x002fe200078e0202 */
[----:B0-----:R-:W0:Y:S04]  /*1000*/  LDS.64 R24, [R0+-0x8] ;  /* 0xfffff80000187984 */ /* 0x001e280000000a00 */
[----:B------:R-:W0:Y:S04]  /*1010*/  LDG.E.64 R20, desc[UR6][R8.64+-0x8] ;  /* 0xfffff80608147981 */ /* 0x000e28000c1e1b00 */
[----:B------:R-:W2:Y:S04]  /*1020*/  LDG.E.64 R10, desc[UR6][R8.64] ;  /* 0x00000006080a7981 */ /* 0x000ea8000c1e1b00 */
[----:B------:R-:W3:Y:S04]  /*1030*/  LDG.E.64 R12, desc[UR6][R8.64+0x8] ;  /* 0x00000806080c7981 */ /* 0x000ee8000c1e1b00 */
[----:B------:R-:W4:Y:S04]  /*1040*/  LDG.E.64 R6, desc[UR6][R8.64+-0x10] ;  /* 0xfffff00608067981 */ /* 0x000f28000c1e1b00 */
[----:B------:R-:W2:Y:S04]  /*1050*/  LDS.64 R14, [R0] ;  /* 0x00000000000e7984 */ /* 0x000ea80000000a00 */
[----:B------:R-:W3:Y:S04]  /*1060*/  LDS.64 R16, [R0+0x8] ;  /* 0x0000080000107984 */ /* 0x000ee80000000a00 */
[----:B------:R-:W4:Y:S01]  /*1070*/  LDS.64 R26, [R0+-0x10] ;  /* 0xfffff000001a7984 */ /* 0x000f220000000a00 */
[----:B0-----:R-:W-:-:S03]  /*1080*/  DFMA R20, -R22, R24, R20 ;  /* 0x000000181614722b */ /* 0x001fc60000000114 */
[----:B------:R-:W-:Y:S01]  /*1090*/  LDS.64 R24, [R0+0x18] ;  /* 0x0000180000187984 */ /* 0x000fe20000000a00 */
[C---:B--2---:R-:W-:Y:S01]  /*10a0*/  DFMA R28, -R22.reuse, R14, R10 ;  /* 0x0000000e161c722b */ /* 0x044fe2000000010a */
[C---:B------:R-:W-:Y:S01]  /*10b0*/  VIADD R11, R4.reuse, 0x4 ;  /* 0x00000004040b7836 */ /* 0x040fe20000000000 */
[C---:B---3--:R-:W-:Y:S02]  /*10c0*/  DFMA R12, -R22.reuse, R16, R12 ;  /* 0x00000010160c722b */ /* 0x048fe4000000010c */
[C---:B----4-:R-:W-:Y:S01]  /*10d0*/  DFMA R6, -R22.reuse, R26, R6 ;  /* 0x0000001a1606722b */ /* 0x050fe20000000106 */
[----:B------:R-:W-:Y:S01]  /*10e0*/  IMAD.WIDE R10, R11, 0x8, R2 ;  /* 0x000000080b0a7825 */ /* 0x000fe200078e0202 */
[----:B------:R0:W-:Y:S04]  /*10f0*/  STG.E.64 desc[UR6][R8.64+-0x8], R20 ;  /* 0xfffff81408007986 */ /* 0x0001e8000c101b06 */
[----:B------:R-:W-:Y:S04]  /*1100*/  STG.E.64 desc[UR6][R8.64], R28 ;  /* 0x0000001c08007986 */ /* 0x000fe8000c101b06 */
[----:B------:R-:W-:Y:S04]  /*1110*/  STG.E.64 desc[UR6][R8.64+-0x10], R6 ;  /* 0xfffff00608007986 */ /* 0x000fe8000c101b06 */
[----:B------:R1:W-:Y:S04]  /*1120*/  STG.E.64 desc[UR6][R8.64+0x8], R12 ;  /* 0x0000080c08007986 */ /* 0x0003e8000c101b06 */
[----:B0-----:R-:W2:Y:S04]  /*1130*/  LDG.E.64 R20, desc[UR6][R10.64+-0x10] ;  /* 0xfffff0060a147981 */ /* 0x001ea8000c1e1b00 */
[----:B------:R-:W3:Y:S04]  /*1140*/  LDG.E.64 R16, desc[UR6][R10.64] ;  /* 0x000000060a107981 */ /* 0x000ee8000c1e1b00 */
[----:B------:R-:W4:Y:S04]  /*1150*/  LDG.E.64 R14, desc[UR6][R10.64+0x8] ;  /* 0x000008060a0e7981 */ /* 0x000f28000c1e1b00 */
[----:B-1----:R-:W5:Y:S04]  /*1160*/  LDG.E.64 R12, desc[UR6][R10.64+-0x8] ;  /* 0xfffff8060a0c7981 */ /* 0x002f68000c1e1b00 */
[----:B------:R-:W2:Y:S04]  /*1170*/  LDS.64 R28, [R0+0x10] ;  /* 0x00001000001c7984 */ /* 0x000ea80000000a00 */
[----:B------:R-:W3:Y:S04]  /*1180*/  LDS.64 R26, [R0+0x20] ;  /* 0x00002000001a7984 */ /* 0x000ee80000000a00 */
[----:B------:R0:W4:Y:S01]  /*1190*/  LDS.64 R6, [R0+0x28] ;  /* 0x0000280000067984 */ /* 0x0001220000000a00 */
[----:B------:R-:W-:Y:S01]  /*11a0*/  PLOP3.LUT P0, PT, PT, PT, PT, 0x8, 0x80 ;  /* 0x000000000080781c */ /* 0x000fe20003f0e170 */
[----:B------:R-:W-:Y:S01]  /*11b0*/  VIADD R4, R4, 0x8 ;  /* 0x0000000804047836 */ /* 0x000fe20000000000 */
[----:B------:R-:W-:Y:S01]  /*11c0*/  IADD3 R19, PT, PT, R19, 0x8, RZ ;  /* 0x0000000813137810 */ /* 0x000fe20007ffe0ff */
[----:B0-----:R-:W-:Y:S01]  /*11d0*/  VIADD R0, R0, 0x40 ;  /* 0x0000004000007836 */ /* 0x001fe20000000000 */
[----:B--2---:R-:W-:-:S02]  /*11e0*/  DFMA R20, -R22, R28, R20 ;  /* 0x0000001c1614722b */ /* 0x004fc40000000114 */
[C---:B---3--:R-:W-:Y:S02]  /*11f0*/  DFMA R16, -R22.reuse, R26, R16 ;  /* 0x0000001a1610722b */ /* 0x048fe40000000110 */
[C---:B----4-:R-:W-:Y:S02]  /*1200*/  DFMA R6, -R22.reuse, R6, R14 ;  /* 0x000000061606722b */ /* 0x050fe4000000010e */
[----:B-----5:R-:W-:Y:S01]  /*1210*/  DFMA R24, -R22, R24, R12 ;  /* 0x000000181618722b */ /* 0x020fe2000000010c */
[----:B------:R2:W-:Y:S04]  /*1220*/  STG.E.64 desc[UR6][R10.64+-0x10], R20 ;  /* 0xfffff0140a007986 */ /* 0x0005e8000c101b06 */
[----:B------:R2:W-:Y:S04]  /*1230*/  STG.E.64 desc[UR6][R10.64], R16 ;  /* 0x000000100a007986 */ /* 0x0005e8000c101b06 */
[----:B------:R2:W-:Y:S04]  /*1240*/  STG.E.64 desc[UR6][R10.64+-0x8], R24 ;  /* 0xfffff8180a007986 */ /* 0x0005e8000c101b06 */
[----:B------:R2:W-:Y:S02]  /*1250*/  STG.E.64 desc[UR6][R10.64+0x8], R6 ;  /* 0x000008060a007986 */ /* 0x0005e4000c101b06 */
.L_x_22:
[----:B------:R-:W-:Y:S05]  /*1260*/  BSYNC.RECONVERGENT B1 ;  /* 0x0000000000017941 */ /* 0x000fea0003800200 */
.L_x_21:
[----:B------:R-:W-:-:S13]  /*1270*/  ISETP.NE.OR P0, PT, R19, RZ, P0 ;  /* 0x000000ff1300720c */ /* 0x000fda0000705670 */
[----:B------:R-:W-:Y:S05]  /*1280*/  @!P0 EXIT ;  /* 0x000000000000894d */ /* 0x000fea0003800000 */
.L_x_17:
[----:B------:R-:W-:Y:S05]  /*1290*/  BSYNC.RECONVERGENT B0 ;  /* 0x0000000000007941 */ /* 0x000fea0003800200 */
.L_x_16:
[C---:B01----:R-:W-:Y:S01]  /*12a0*/  IMAD.WIDE R8, R4.reuse, 0x8, R2 ;  /* 0x0000000804087825 */ /* 0x043fe200078e0202 */
[----:B------:R-:W1:Y:S04]  /*12b0*/  LDS.64 R26, [R0+-0x10] ;  /* 0xfffff000001a7984 */ /* 0x000e680000000a00 */
[----:B0-2---:R-:W1:Y:S04]  /*12c0*/  LDG.E.64 R24, desc[UR6][R8.64+-0x10] ;  /* 0xfffff00608187981 */ /* 0x005e68000c1e1b00 */
[----:B------:R-:W2:Y:S04]  /*12d0*/  LDG.E.64 R6, desc[UR6][R8.64+-0x8] ;  /* 0xfffff80608067981 */ /* 0x000ea8000c1e1b00 */
[----:B------:R-:W3:Y:S04]  /*12e0*/  LDG.E.64 R12, desc[UR6][R8.64] ;  /* 0x00000006080c7981 */ /* 0x000ee8000c1e1b00 */
[----:B------:R-:W4:Y:S01]  /*12f0*/  LDG.E.64 R10, desc[UR6][R8.64+0x8] ;  /* 0x00000806080a7981 */ /* 0x000f22000c1e1b00 */
[----:B------:R-:W-:Y:S01]  /*1300*/  IADD3 R19, PT, PT, R19, 0x4, RZ ;  /* 0x0000000413137810 */ /* 0x000fe20007ffe0ff */
[----:B------:R-:W-:-:S02]  /*1310*/  VIADD R4, R4, 0x4 ;  /* 0x0000000404047836 */ /* 0x000fc40000000000 */
[----:B------:R-:W2:Y:S01]  /*1320*/  LDS.64 R14, [R0+-0x8] ;  /* 0xfffff800000e7984 */ /* 0x000ea20000000a00 */
[----:B------:R-:W-:-:S03]  /*1330*/  ISETP.NE.AND P0, PT, R19, RZ, PT ;  /* 0x000000ff1300720c */ /* 0x000fc60003f05270 */
[----:B------:R-:W3:Y:S04]  /*1340*/  LDS.64 R16, [R0] ;  /* 0x0000000000107984 */ /* 0x000ee80000000a00 */
[----:B------:R0:W4:Y:S02]  /*1350*/  LDS.64 R20, [R0+0x8] ;  /* 0x0000080000147984 */ /* 0x0001240000000a00 */
[----:B0-----:R-:W-:Y:S01]  /*1360*/  IADD3 R0, PT, PT, R0, 0x20, RZ ;  /* 0x0000002000007810 */ /* 0x001fe20007ffe0ff */
[C---:B-1----:R-:W-:Y:S02]  /*1370*/  DFMA R24, -R22.reuse, R26, R24 ;  /* 0x0000001a1618722b */ /* 0x042fe40000000118 */
[----:B--2---:R-:W-:-:S05]  /*1380*/  DFMA R6, -R22, R14, R6 ;  /* 0x0000000e1606722b */ /* 0x004fca0000000106 */
[----:B------:R0:W-:Y:S01]  /*1390*/  STG.E.64 desc[UR6][R8.64+-0x10], R24 ;  /* 0xfffff01808007986 */ /* 0x0001e2000c101b06 */
[----:B---3--:R-:W-:-:S03]  /*13a0*/  DFMA R12, -R22, R16, R12 ;  /* 0x00000010160c722b */ /* 0x008fc6000000010c */
[----:B------:R0:W-:Y:S01]  /*13b0*/  STG.E.64 desc[UR6][R8.64+-0x8], R6 ;  /* 0xfffff80608007986 */ /* 0x0001e2000c101b06 */
[----:B----4-:R-:W-:-:S03]  /*13c0*/  DFMA R10, -R22, R20, R10 ;  /* 0x00000014160a722b */ /* 0x010fc6000000010a */
[----:B------:R0:W-:Y:S04]  /*13d0*/  STG.E.64 desc[UR6][R8.64], R12 ;  /* 0x0000000c08007986 */ /* 0x0001e8000c101b06 */
[----:B------:R0:W-:Y:S01]  /*13e0*/  STG.E.64 desc[UR6][R8.64+0x8], R10 ;  /* 0x0000080a08007986 */ /* 0x0001e2000c101b06 */
[----:B------:R-:W-:Y:S05]  /*13f0*/  @P0 BRA `(.L_x_16) ;  /* 0xfffffffc00a80947 */ /* 0x000fea000383ffff */
[----:B------:R-:W-:Y:S05]  /*1400*/  EXIT ;  /* 0x000000000000794d */ /* 0x000fea0003800000 */
.L_x_23:
        /* <DEDUP_REMOVED lines=15> */
.L_x_26:


//--------------------- .nv.shared._Z8computeLPdS_ii --------------------------
	.section	.nv.shared._Z8computeLPdS_ii,"aw",@nobits
	.sectionflags	@""
	.align	16
.nv.shared._Z8computeLPdS_ii:
	.zero		1040


//--------------------- .nv.shared.reserved.0     --------------------------
	.section	.nv.shared.reserved.0,"aw",@nobits
	.weak		__nv_reservedSMEM_offset_0_alias
	.size		__nv_reservedSMEM_offset_0_alias, 0, 64
	.other		__nv_reservedSMEM_offset_0_alias,@"STO_CUDA_RESERVED_SHARED STV_DEFAULT"
__nv_reservedSMEM_offset_0_alias:
	.zero		0
	.zero		64


//--------------------- .nv.shared._Z14rowEliminationPdS_ii --------------------------
	.section	.nv.shared._Z14rowEliminationPdS_ii,"aw",@nobits
	.sectionflags	@""
	.align	16
.nv.shared._Z14rowEliminationPdS_ii:
	.zero		1040


//--------------------- .nv.constant0._Z8computeLPdS_ii --------------------------
	.section	.nv.constant0._Z8computeLPdS_ii,"a",@progbits
	.sectionflags	@""
	.align	4
.nv.constant0._Z8computeLPdS_ii:
	.zero		920


//--------------------- .nv.constant0._Z14rowEliminationPdS_ii --------------------------
	.section	.nv.constant0._Z14rowEliminationPdS_ii,"a",@progbits
	.sectionflags	@""
	.align	4
.nv.constant0._Z14rowEliminationPdS_ii:
	.zero		920


//--------------------- SYMBOLS --------------------------

	.type		.nv.reservedSmem.offset0,@object
	.size		.nv.reservedSmem.offset0,0x4
	.type		.nv.reservedSmem.cap,@object
	.size		.nv.reservedSmem.cap,0x4
